//
// Generated by NVIDIA NVVM Compiler
//
// Compiler Build ID: CL-36424714
// Cuda compilation tools, release 13.0, V13.0.88
// Based on NVVM 20.0.0
//

.version 9.0
.target sm_100
.address_size 64

	// .globl	_Z10thom_sym_kPfS_S_i
.global .align 4 .b8 gl[16777216];
.global .align 4 .b8 Cp[16777216];
.extern .shared .align 16 .b8 sAds[];

.visible .entry _Z10thom_sym_kPfS_S_i(
	.param .u64 .ptr .align 1 _Z10thom_sym_kPfS_S_i_param_0,
	.param .u64 .ptr .align 1 _Z10thom_sym_kPfS_S_i_param_1,
	.param .u64 .ptr .align 1 _Z10thom_sym_kPfS_S_i_param_2,
	.param .u32 _Z10thom_sym_kPfS_S_i_param_3
)
{
	.reg .pred 	%p<17>;
	.reg .b32 	%r<58>;
	.reg .b32 	%f<192>;
	.reg .b64 	%rd<79>;

	ld.param.u64 	%rd10, [_Z10thom_sym_kPfS_S_i_param_0];
	ld.param.u64 	%rd11, [_Z10thom_sym_kPfS_S_i_param_1];
	ld.param.u64 	%rd12, [_Z10thom_sym_kPfS_S_i_param_2];
	ld.param.u32 	%r52, [_Z10thom_sym_kPfS_S_i_param_3];
	cvta.to.global.u64 	%rd1, %rd12;
	cvta.to.global.u64 	%rd2, %rd10;
	cvta.to.global.u64 	%rd13, %rd11;
	mov.u32 	%r32, %tid.x;
	mov.u32 	%r33, %ctaid.x;
	mov.u32 	%r34, %ntid.x;
	mad.lo.s32 	%r35, %r33, %r34, %r32;
	mul.lo.s32 	%r1, %r52, %r35;
	mul.wide.s32 	%rd14, %r1, 4;
	add.s64 	%rd3, %rd13, %rd14;
	ld.global.f32 	%f1, [%rd3];
	add.s64 	%rd4, %rd2, %rd14;
	ld.global.f32 	%f2, [%rd4+4];
	div.rn.f32 	%f3, %f2, %f1;
	mov.u64 	%rd15, Cp;
	add.s64 	%rd5, %rd15, %rd14;
	st.global.f32 	[%rd5+4], %f3;
	add.s64 	%rd6, %rd1, %rd14;
	ld.global.f32 	%f4, [%rd6];
	div.rn.f32 	%f5, %f4, %f1;
	st.global.f32 	[%rd6], %f5;
	setp.lt.s32 	%p1, %r52, 3;
	@%p1 bra 	$L__BB0_10;
	add.s32 	%r2, %r52, -2;
	add.s32 	%r37, %r52, -3;
	setp.lt.u32 	%p2, %r37, 3;
	mov.b32 	%r51, 1;
	@%p2 bra 	$L__BB0_5;
	and.b32  	%r39, %r2, -4;
	neg.s32 	%r49, %r39;
	mov.b32 	%r48, 0;
	add.s32 	%r41, %r1, 1;
	cvt.s64.s32 	%rd22, %r41;
$L__BB0_3:
	.pragma "nounroll";
	add.s32 	%r40, %r48, 1;
	cvt.s64.s32 	%rd16, %r40;
	mul.wide.s32 	%rd17, %r40, 4;
	add.s64 	%rd18, %rd4, %rd17;
	ld.global.f32 	%f6, [%rd18+4];
	add.s64 	%rd19, %rd3, %rd17;
	ld.global.f32 	%f7, [%rd19];
	ld.global.f32 	%f8, [%rd18];
	add.s64 	%rd20, %rd5, %rd17;
	ld.global.f32 	%f9, [%rd20];
	mul.f32 	%f10, %f8, %f9;
	sub.f32 	%f11, %f7, %f10;
	div.rn.f32 	%f12, %f6, %f11;
	st.global.f32 	[%rd20+4], %f12;
	add.s64 	%rd21, %rd6, %rd17;
	ld.global.f32 	%f13, [%rd21];
	ld.global.f32 	%f14, [%rd18];
	ld.global.f32 	%f15, [%rd21+-4];
	mul.f32 	%f16, %f14, %f15;
	sub.f32 	%f17, %f13, %f16;
	ld.global.f32 	%f18, [%rd19];
	mul.f32 	%f19, %f14, %f9;
	sub.f32 	%f20, %f18, %f19;
	div.rn.f32 	%f21, %f17, %f20;
	st.global.f32 	[%rd21], %f21;
	add.s64 	%rd23, %rd16, %rd22;
	shl.b64 	%rd24, %rd23, 2;
	add.s64 	%rd25, %rd2, %rd24;
	ld.global.f32 	%f22, [%rd25+4];
	ld.global.f32 	%f23, [%rd19+4];
	ld.global.f32 	%f24, [%rd18+4];
	ld.global.f32 	%f25, [%rd20+4];
	mul.f32 	%f26, %f24, %f25;
	sub.f32 	%f27, %f23, %f26;
	div.rn.f32 	%f28, %f22, %f27;
	add.s64 	%rd27, %rd15, %rd24;
	st.global.f32 	[%rd27+4], %f28;
	ld.global.f32 	%f29, [%rd21+4];
	ld.global.f32 	%f30, [%rd18+4];
	ld.global.f32 	%f31, [%rd21];
	mul.f32 	%f32, %f30, %f31;
	sub.f32 	%f33, %f29, %f32;
	ld.global.f32 	%f34, [%rd19+4];
	mul.f32 	%f35, %f30, %f25;
	sub.f32 	%f36, %f34, %f35;
	div.rn.f32 	%f37, %f33, %f36;
	st.global.f32 	[%rd21+4], %f37;
	ld.global.f32 	%f38, [%rd25+8];
	ld.global.f32 	%f39, [%rd19+8];
	ld.global.f32 	%f40, [%rd18+8];
	ld.global.f32 	%f41, [%rd20+8];
	mul.f32 	%f42, %f40, %f41;
	sub.f32 	%f43, %f39, %f42;
	div.rn.f32 	%f44, %f38, %f43;
	st.global.f32 	[%rd27+8], %f44;
	ld.global.f32 	%f45, [%rd21+8];
	ld.global.f32 	%f46, [%rd18+8];
	ld.global.f32 	%f47, [%rd21+4];
	mul.f32 	%f48, %f46, %f47;
	sub.f32 	%f49, %f45, %f48;
	ld.global.f32 	%f50, [%rd19+8];
	mul.f32 	%f51, %f46, %f41;
	sub.f32 	%f52, %f50, %f51;
	div.rn.f32 	%f53, %f49, %f52;
	st.global.f32 	[%rd21+8], %f53;
	ld.global.f32 	%f54, [%rd25+12];
	ld.global.f32 	%f55, [%rd19+12];
	ld.global.f32 	%f56, [%rd18+12];
	ld.global.f32 	%f57, [%rd20+12];
	mul.f32 	%f58, %f56, %f57;
	sub.f32 	%f59, %f55, %f58;
	div.rn.f32 	%f60, %f54, %f59;
	st.global.f32 	[%rd27+12], %f60;
	ld.global.f32 	%f61, [%rd21+12];
	ld.global.f32 	%f62, [%rd18+12];
	ld.global.f32 	%f63, [%rd21+8];
	mul.f32 	%f64, %f62, %f63;
	sub.f32 	%f65, %f61, %f64;
	ld.global.f32 	%f66, [%rd19+12];
	mul.f32 	%f67, %f62, %f57;
	sub.f32 	%f68, %f66, %f67;
	div.rn.f32 	%f69, %f65, %f68;
	st.global.f32 	[%rd21+12], %f69;
	add.s32 	%r49, %r49, 4;
	add.s32 	%r48, %r48, 4;
	setp.ne.s32 	%p3, %r49, 0;
	@%p3 bra 	$L__BB0_3;
	add.s32 	%r51, %r48, 1;
$L__BB0_5:
	add.s32 	%r42, %r52, -2;
	and.b32  	%r10, %r42, 3;
	setp.eq.s32 	%p4, %r10, 0;
	@%p4 bra 	$L__BB0_10;
	setp.eq.s32 	%p5, %r10, 1;
	@%p5 bra 	$L__BB0_8;
	cvt.s64.s32 	%rd28, %r51;
	mul.wide.s32 	%rd29, %r51, 4;
	add.s64 	%rd30, %rd4, %rd29;
	ld.global.f32 	%f70, [%rd30+4];
	add.s64 	%rd31, %rd3, %rd29;
	ld.global.f32 	%f71, [%rd31];
	ld.global.f32 	%f72, [%rd30];
	add.s64 	%rd32, %rd5, %rd29;
	ld.global.f32 	%f73, [%rd32];
	mul.f32 	%f74, %f72, %f73;
	sub.f32 	%f75, %f71, %f74;
	div.rn.f32 	%f76, %f70, %f75;
	st.global.f32 	[%rd32+4], %f76;
	add.s64 	%rd33, %rd6, %rd29;
	ld.global.f32 	%f77, [%rd33];
	ld.global.f32 	%f78, [%rd30];
	ld.global.f32 	%f79, [%rd33+-4];
	mul.f32 	%f80, %f78, %f79;
	sub.f32 	%f81, %f77, %f80;
	ld.global.f32 	%f82, [%rd31];
	mul.f32 	%f83, %f78, %f73;
	sub.f32 	%f84, %f82, %f83;
	div.rn.f32 	%f85, %f81, %f84;
	st.global.f32 	[%rd33], %f85;
	add.s32 	%r43, %r1, 1;
	cvt.s64.s32 	%rd34, %r43;
	add.s64 	%rd35, %rd28, %rd34;
	shl.b64 	%rd36, %rd35, 2;
	add.s64 	%rd37, %rd2, %rd36;
	ld.global.f32 	%f86, [%rd37+4];
	ld.global.f32 	%f87, [%rd31+4];
	ld.global.f32 	%f88, [%rd30+4];
	ld.global.f32 	%f89, [%rd32+4];
	mul.f32 	%f90, %f88, %f89;
	sub.f32 	%f91, %f87, %f90;
	div.rn.f32 	%f92, %f86, %f91;
	mov.u64 	%rd38, Cp;
	add.s64 	%rd39, %rd38, %rd36;
	st.global.f32 	[%rd39+4], %f92;
	ld.global.f32 	%f93, [%rd33+4];
	ld.global.f32 	%f94, [%rd30+4];
	ld.global.f32 	%f95, [%rd33];
	mul.f32 	%f96, %f94, %f95;
	sub.f32 	%f97, %f93, %f96;
	ld.global.f32 	%f98, [%rd31+4];
	mul.f32 	%f99, %f94, %f89;
	sub.f32 	%f100, %f98, %f99;
	div.rn.f32 	%f101, %f97, %f100;
	st.global.f32 	[%rd33+4], %f101;
	add.s32 	%r51, %r51, 2;
$L__BB0_8:
	and.b32  	%r44, %r52, 1;
	setp.eq.b32 	%p6, %r44, 1;
	not.pred 	%p7, %p6;
	@%p7 bra 	$L__BB0_10;
	mul.wide.s32 	%rd40, %r51, 4;
	add.s64 	%rd41, %rd4, %rd40;
	ld.global.f32 	%f102, [%rd41+4];
	add.s64 	%rd42, %rd3, %rd40;
	ld.global.f32 	%f103, [%rd42];
	ld.global.f32 	%f104, [%rd41];
	add.s64 	%rd43, %rd5, %rd40;
	ld.global.f32 	%f105, [%rd43];
	mul.f32 	%f106, %f104, %f105;
	sub.f32 	%f107, %f103, %f106;
	div.rn.f32 	%f108, %f102, %f107;
	st.global.f32 	[%rd43+4], %f108;
	add.s64 	%rd44, %rd6, %rd40;
	ld.global.f32 	%f109, [%rd44];
	ld.global.f32 	%f110, [%rd41];
	ld.global.f32 	%f111, [%rd44+-4];
	mul.f32 	%f112, %f110, %f111;
	sub.f32 	%f113, %f109, %f112;
	ld.global.f32 	%f114, [%rd42];
	mul.f32 	%f115, %f110, %f105;
	sub.f32 	%f116, %f114, %f115;
	div.rn.f32 	%f117, %f113, %f116;
	st.global.f32 	[%rd44], %f117;
$L__BB0_10:
	mul.wide.s32 	%rd45, %r52, 4;
	add.s64 	%rd46, %rd6, %rd45;
	ld.global.f32 	%f118, [%rd46+-4];
	add.s32 	%r56, %r52, -2;
	add.s32 	%r14, %r1, 1;
	add.s32 	%r45, %r56, %r14;
	mul.wide.s32 	%rd47, %r45, 4;
	add.s64 	%rd48, %rd2, %rd47;
	ld.global.f32 	%f119, [%rd48];
	ld.global.f32 	%f120, [%rd46+-8];
	mul.f32 	%f121, %f119, %f120;
	sub.f32 	%f122, %f118, %f121;
	add.s64 	%rd49, %rd3, %rd45;
	ld.global.f32 	%f123, [%rd49+-4];
	mov.u64 	%rd50, Cp;
	add.s64 	%rd51, %rd50, %rd47;
	ld.global.f32 	%f124, [%rd51];
	mul.f32 	%f125, %f119, %f124;
	sub.f32 	%f126, %f123, %f125;
	div.rn.f32 	%f127, %f122, %f126;
	st.global.f32 	[%rd46+-4], %f127;
	setp.lt.s32 	%p8, %r52, 2;
	@%p8 bra 	$L__BB0_23;
	add.s32 	%r15, %r52, -1;
	and.b32  	%r16, %r15, 7;
	setp.lt.u32 	%p9, %r56, 7;
	@%p9 bra 	$L__BB0_15;
	and.b32  	%r46, %r15, -8;
	neg.s32 	%r53, %r46;
	mul.wide.s32 	%rd52, %r1, 4;
	add.s64 	%rd53, %rd52, %rd1;
	add.s64 	%rd7, %rd53, -12;
	add.s64 	%rd55, %rd52, %rd50;
	add.s64 	%rd8, %rd55, 4;
	cvt.s64.s32 	%rd9, %r14;
$L__BB0_13:
	.pragma "nounroll";
	cvt.s64.s32 	%rd56, %r56;
	mul.wide.s32 	%rd57, %r56, 4;
	add.s64 	%rd58, %rd7, %rd57;
	add.s64 	%rd59, %rd8, %rd57;
	add.s64 	%rd60, %rd9, %rd56;
	shl.b64 	%rd61, %rd60, 2;
	add.s64 	%rd63, %rd50, %rd61;
	ld.global.f32 	%f128, [%rd58+12];
	ld.global.f32 	%f129, [%rd59];
	ld.global.f32 	%f130, [%rd58+16];
	mul.f32 	%f131, %f129, %f130;
	sub.f32 	%f132, %f128, %f131;
	st.global.f32 	[%rd58+12], %f132;
	ld.global.f32 	%f133, [%rd58+8];
	ld.global.f32 	%f134, [%rd59+-4];
	mul.f32 	%f135, %f134, %f132;
	sub.f32 	%f136, %f133, %f135;
	st.global.f32 	[%rd58+8], %f136;
	ld.global.f32 	%f137, [%rd58+4];
	ld.global.f32 	%f138, [%rd63+-8];
	mul.f32 	%f139, %f138, %f136;
	sub.f32 	%f140, %f137, %f139;
	st.global.f32 	[%rd58+4], %f140;
	ld.global.f32 	%f141, [%rd58];
	ld.global.f32 	%f142, [%rd63+-12];
	mul.f32 	%f143, %f142, %f140;
	sub.f32 	%f144, %f141, %f143;
	st.global.f32 	[%rd58], %f144;
	ld.global.f32 	%f145, [%rd58+-4];
	ld.global.f32 	%f146, [%rd63+-16];
	mul.f32 	%f147, %f146, %f144;
	sub.f32 	%f148, %f145, %f147;
	st.global.f32 	[%rd58+-4], %f148;
	ld.global.f32 	%f149, [%rd58+-8];
	ld.global.f32 	%f150, [%rd63+-20];
	mul.f32 	%f151, %f150, %f148;
	sub.f32 	%f152, %f149, %f151;
	st.global.f32 	[%rd58+-8], %f152;
	ld.global.f32 	%f153, [%rd58+-12];
	ld.global.f32 	%f154, [%rd63+-24];
	mul.f32 	%f155, %f154, %f152;
	sub.f32 	%f156, %f153, %f155;
	st.global.f32 	[%rd58+-12], %f156;
	ld.global.f32 	%f157, [%rd58+-16];
	ld.global.f32 	%f158, [%rd63+-28];
	mul.f32 	%f159, %f158, %f156;
	sub.f32 	%f160, %f157, %f159;
	st.global.f32 	[%rd58+-16], %f160;
	add.s32 	%r56, %r56, -8;
	add.s32 	%r53, %r53, 8;
	add.s32 	%r52, %r52, -8;
	setp.ne.s32 	%p10, %r53, 0;
	@%p10 bra 	$L__BB0_13;
	add.s32 	%r56, %r52, -2;
$L__BB0_15:
	setp.eq.s32 	%p11, %r16, 0;
	@%p11 bra 	$L__BB0_23;
	and.b32  	%r26, %r15, 3;
	setp.lt.u32 	%p12, %r16, 4;
	@%p12 bra 	$L__BB0_18;
	cvt.s64.s32 	%rd64, %r56;
	mul.wide.s32 	%rd65, %r56, 4;
	add.s64 	%rd66, %rd6, %rd65;
	ld.global.f32 	%f161, [%rd66];
	add.s64 	%rd67, %rd5, %rd65;
	ld.global.f32 	%f162, [%rd67+4];
	ld.global.f32 	%f163, [%rd66+4];
	mul.f32 	%f164, %f162, %f163;
	sub.f32 	%f165, %f161, %f164;
	st.global.f32 	[%rd66], %f165;
	ld.global.f32 	%f166, [%rd66+-4];
	ld.global.f32 	%f167, [%rd67];
	mul.f32 	%f168, %f167, %f165;
	sub.f32 	%f169, %f166, %f168;
	st.global.f32 	[%rd66+-4], %f169;
	ld.global.f32 	%f170, [%rd66+-8];
	cvt.s64.s32 	%rd68, %r14;
	add.s64 	%rd69, %rd64, %rd68;
	shl.b64 	%rd70, %rd69, 2;
	add.s64 	%rd72, %rd50, %rd70;
	ld.global.f32 	%f171, [%rd72+-8];
	mul.f32 	%f172, %f171, %f169;
	sub.f32 	%f173, %f170, %f172;
	st.global.f32 	[%rd66+-8], %f173;
	ld.global.f32 	%f174, [%rd66+-12];
	ld.global.f32 	%f175, [%rd72+-12];
	mul.f32 	%f176, %f175, %f173;
	sub.f32 	%f177, %f174, %f176;
	st.global.f32 	[%rd66+-12], %f177;
	add.s32 	%r56, %r56, -4;
$L__BB0_18:
	setp.eq.s32 	%p13, %r26, 0;
	@%p13 bra 	$L__BB0_23;
	setp.eq.s32 	%p14, %r26, 1;
	@%p14 bra 	$L__BB0_21;
	mul.wide.s32 	%rd73, %r56, 4;
	add.s64 	%rd74, %rd6, %rd73;
	ld.global.f32 	%f178, [%rd74];
	add.s64 	%rd75, %rd5, %rd73;
	ld.global.f32 	%f179, [%rd75+4];
	ld.global.f32 	%f180, [%rd74+4];
	mul.f32 	%f181, %f179, %f180;
	sub.f32 	%f182, %f178, %f181;
	st.global.f32 	[%rd74], %f182;
	ld.global.f32 	%f183, [%rd74+-4];
	ld.global.f32 	%f184, [%rd75];
	mul.f32 	%f185, %f184, %f182;
	sub.f32 	%f186, %f183, %f185;
	st.global.f32 	[%rd74+-4], %f186;
	add.s32 	%r56, %r56, -2;
$L__BB0_21:
	and.b32  	%r47, %r15, 1;
	setp.eq.b32 	%p15, %r47, 1;
	not.pred 	%p16, %p15;
	@%p16 bra 	$L__BB0_23;
	mul.wide.s32 	%rd76, %r56, 4;
	add.s64 	%rd77, %rd6, %rd76;
	ld.global.f32 	%f187, [%rd77];
	add.s64 	%rd78, %rd5, %rd76;
	ld.global.f32 	%f188, [%rd78+4];
	ld.global.f32 	%f189, [%rd77+4];
	mul.f32 	%f190, %f188, %f189;
	sub.f32 	%f191, %f187, %f190;
	st.global.f32 	[%rd77], %f191;
$L__BB0_23:
	ret;

}
	// .globl	_Z9pcr_sym_kPfS_S_i
.visible .entry _Z9pcr_sym_kPfS_S_i(
	.param .u64 .ptr .align 1 _Z9pcr_sym_kPfS_S_i_param_0,
	.param .u64 .ptr .align 1 _Z9pcr_sym_kPfS_S_i_param_1,
	.param .u64 .ptr .align 1 _Z9pcr_sym_kPfS_S_i_param_2,
	.param .u32 _Z9pcr_sym_kPfS_S_i_param_3
)
{
	.reg .pred 	%p<7>;
	.reg .b32 	%r<46>;
	.reg .b32 	%f<29>;
	.reg .b64 	%rd<11>;

	ld.param.u64 	%rd1, [_Z9pcr_sym_kPfS_S_i_param_0];
	ld.param.u64 	%rd2, [_Z9pcr_sym_kPfS_S_i_param_1];
	ld.param.u64 	%rd3, [_Z9pcr_sym_kPfS_S_i_param_2];
	ld.param.u32 	%r11, [_Z9pcr_sym_kPfS_S_i_param_3];
	cvta.to.global.u64 	%rd4, %rd3;
	cvta.to.global.u64 	%rd5, %rd2;
	cvta.to.global.u64 	%rd6, %rd1;
	mov.u32 	%r12, %tid.x;
	div.u32 	%r13, %r12, %r11;
	mul.lo.s32 	%r14, %r13, %r11;
	sub.s32 	%r15, %r12, %r14;
	mov.u32 	%r16, %ctaid.x;
	mov.u32 	%r17, %ntid.x;
	div.u32 	%r18, %r17, %r11;
	mad.lo.s32 	%r19, %r18, %r16, %r13;
	shl.b32 	%r20, %r11, 2;
	mul.lo.s32 	%r21, %r20, %r13;
	shr.u32 	%r22, %r11, 31;
	add.s32 	%r23, %r11, %r22;
	shr.u32 	%r24, %r23, 1;
	sub.s32 	%r25, %r11, %r24;
	and.b32  	%r26, %r15, 1;
	setp.eq.b32 	%p1, %r26, 1;
	selp.b32 	%r27, %r25, 0, %p1;
	shr.u32 	%r28, %r15, 1;
	add.s32 	%r29, %r27, %r28;
	shl.b32 	%r30, %r21, 2;
	mov.u32 	%r31, sAds;
	add.s32 	%r32, %r31, %r30;
	mad.lo.s32 	%r33, %r19, %r11, %r15;
	mul.wide.s32 	%rd7, %r33, 4;
	add.s64 	%rd8, %rd6, %rd7;
	ld.global.f32 	%f1, [%rd8];
	shl.b32 	%r34, %r15, 2;
	add.s32 	%r35, %r32, %r34;
	st.shared.f32 	[%r35], %f1;
	add.s64 	%rd9, %rd5, %rd7;
	ld.global.f32 	%f2, [%rd9];
	add.s32 	%r36, %r35, %r20;
	st.shared.f32 	[%r36], %f2;
	add.s64 	%rd10, %rd4, %rd7;
	ld.global.f32 	%f3, [%rd10];
	add.s32 	%r37, %r36, %r20;
	st.shared.f32 	[%r37], %f3;
	add.s32 	%r1, %r37, %r20;
	st.shared.u32 	[%r1], %r15;
	bar.sync 	0;
	cvt.rn.f32.s32 	%f4, %r11;
	setp.lt.s32 	%p2, %r11, 1;
	mul.f32 	%f5, %f4, 0f4B000000;
	selp.f32 	%f6, %f5, %f4, %p2;
	selp.f32 	%f7, 0fC1B80000, 0f00000000, %p2;
	mov.b32 	%r38, %f6;
	add.s32 	%r39, %r38, -1060439283;
	and.b32  	%r40, %r39, -8388608;
	sub.s32 	%r41, %r38, %r40;
	mov.b32 	%f8, %r41;
	cvt.rn.f32.s32 	%f9, %r40;
	fma.rn.f32 	%f10, %f9, 0f34000000, %f7;
	add.f32 	%f11, %f8, 0fBF800000;
	fma.rn.f32 	%f12, %f11, 0f3DC6B27F, 0fBE2C7F30;
	fma.rn.f32 	%f13, %f12, %f11, 0f3E2FCF2A;
	fma.rn.f32 	%f14, %f13, %f11, 0fBE374E43;
	fma.rn.f32 	%f15, %f14, %f11, 0f3E520BF4;
	fma.rn.f32 	%f16, %f15, %f11, 0fBE763C8B;
	fma.rn.f32 	%f17, %f16, %f11, 0f3E93BF99;
	fma.rn.f32 	%f18, %f17, %f11, 0fBEB8AA49;
	fma.rn.f32 	%f19, %f18, %f11, 0f3EF6384A;
	fma.rn.f32 	%f20, %f19, %f11, 0fBF38AA3B;
	mul.f32 	%f21, %f11, %f20;
	mul.f32 	%f22, %f11, %f21;
	fma.rn.f32 	%f23, %f11, 0f3FB8AA3B, %f22;
	add.f32 	%f24, %f10, %f23;
	setp.gt.u32 	%p3, %r38, 2139095039;
	fma.rn.f32 	%f25, %f6, 0f7F800000, 0f7F800000;
	selp.f32 	%f26, %f25, %f24, %p3;
	setp.eq.f32 	%p4, %f6, 0f00000000;
	selp.f32 	%f27, 0fFF800000, %f26, %p4;
	cvt.rzi.s32.f32 	%r2, %f27;
	shl.b32 	%r42, %r29, 2;
	add.s32 	%r3, %r32, %r42;
	max.s32 	%r43, %r2, -1;
	neg.s32 	%r45, %r43;
	mov.b32 	%r44, -1;
$L__BB1_1:
	add.s32 	%r44, %r44, 1;
	setp.eq.s32 	%p5, %r45, 1;
	@%p5 bra 	$L__BB1_5;
	ld.shared.u32 	%r8, [%r1];
	bar.sync 	0;
	setp.ge.s32 	%p6, %r44, %r2;
	@%p6 bra 	$L__BB1_4;
	cvt.rn.f32.s32 	%f28, %r8;
	st.shared.f32 	[%r3], %f28;
	bar.sync 	0;
$L__BB1_4:
	add.s32 	%r45, %r45, 1;
	bra.uni 	$L__BB1_1;
$L__BB1_5:
	ret;

}
	// .globl	_Z5Tri_kPfS_fiii
.visible .entry _Z5Tri_kPfS_fiii(
	.param .u64 .ptr .align 1 _Z5Tri_kPfS_fiii_param_0,
	.param .u64 .ptr .align 1 _Z5Tri_kPfS_fiii_param_1,
	.param .f32 _Z5Tri_kPfS_fiii_param_2,
	.param .u32 _Z5Tri_kPfS_fiii_param_3,
	.param .u32 _Z5Tri_kPfS_fiii_param_4,
	.param .u32 _Z5Tri_kPfS_fiii_param_5
)
{
	.reg .pred 	%p<3>;
	.reg .b32 	%r<18>;
	.reg .b32 	%f<6>;
	.reg .b64 	%rd<11>;

	ld.param.u64 	%rd2, [_Z5Tri_kPfS_fiii_param_0];
	ld.param.u64 	%rd3, [_Z5Tri_kPfS_fiii_param_1];
	ld.param.f32 	%f2, [_Z5Tri_kPfS_fiii_param_2];
	ld.param.u32 	%r4, [_Z5Tri_kPfS_fiii_param_3];
	ld.param.u32 	%r5, [_Z5Tri_kPfS_fiii_param_4];
	ld.param.u32 	%r6, [_Z5Tri_kPfS_fiii_param_5];
	cvta.to.global.u64 	%rd1, %rd3;
	mov.u32 	%r7, %tid.x;
	div.u32 	%r8, %r7, %r5;
	mul.lo.s32 	%r9, %r8, %r5;
	sub.s32 	%r1, %r7, %r9;
	mov.u32 	%r10, %ctaid.x;
	mov.u32 	%r11, %ntid.x;
	div.u32 	%r12, %r11, %r5;
	mad.lo.s32 	%r13, %r12, %r10, %r8;
	mul.lo.s32 	%r2, %r13, %r5;
	add.s32 	%r14, %r1, %r4;
	add.s32 	%r3, %r14, %r2;
	setp.ge.s32 	%p1, %r3, %r6;
	@%p1 bra 	$L__BB2_4;
	cvta.to.global.u64 	%rd4, %rd2;
	add.s32 	%r15, %r1, 1;
	cvt.rn.f32.u32 	%f1, %r15;
	div.rn.f32 	%f3, %f1, %f2;
	mul.wide.s32 	%rd5, %r3, 4;
	add.s64 	%rd6, %rd4, %rd5;
	st.global.f32 	[%rd6], %f3;
	setp.eq.s32 	%p2, %r1, 0;
	@%p2 bra 	$L__BB2_3;
	mul.f32 	%f4, %f2, 0f40400000;
	div.rn.f32 	%f5, %f1, %f4;
	add.s64 	%rd8, %rd1, %rd5;
	st.global.f32 	[%rd8], %f5;
	bra.uni 	$L__BB2_4;
$L__BB2_3:
	add.s32 	%r16, %r2, %r4;
	mul.wide.s32 	%rd9, %r16, 4;
	add.s64 	%rd10, %rd1, %rd9;
	mov.b32 	%r17, 0;
	st.global.u32 	[%rd10], %r17;
$L__BB2_4:
	ret;

}


// ===== COMPILED SASS (sm_100) =====

	.target	sm_100

	.elftype	@"ET_EXEC"


//--------------------- .note.nv.tkinfo           --------------------------
	.section	.note.nv.tkinfo,"",@"SHT_NOTE"
	.sectionflags	@"SHF_NOTE_NV_TKINFO"
	.tkinfo
        /*0018*/ 	.word	0x00000002
        /*0030*/ 	.string	""
        /*0030*/ 	.string	"ptxas"
        /*0030*/ 	.string	"Cuda compilation tools, release 13.0, V13.0.88"
        /*0030*/ 	.string	"Build cuda_13.0.r13.0/compiler.36424714_0"
        /*0030*/ 	.string	"-arch sm_100 -m 64 "



//--------------------- .note.nv.cuinfo           --------------------------
	.section	.note.nv.cuinfo,"",@"SHT_NOTE"
	.sectionflags	@"SHF_NOTE_NV_CUINFO"
        /*0018*/ 	.short	0x0002
        /*001a*/ 	.short	0x0064
        /*001c*/ 	.short	0x0082
	.zero		2


//--------------------- .nv.info                  --------------------------
	.section	.nv.info,"",@"SHT_CUDA_INFO"
	.align	4


	//----- nvinfo : EIATTR_REGCOUNT
	.align		4
        /*0000*/ 	.byte	0x04, 0x2f
        /*0002*/ 	.short	(.L_3 - .L_2)
	.align		4
.L_2:
        /*0004*/ 	.word	index@(_Z10thom_sym_kPfS_S_i)
        /*0008*/ 	.word	0x00000027


	//----- nvinfo : EIATTR_FRAME_SIZE
	.align		4
.L_3:
        /*000c*/ 	.byte	0x04, 0x11
        /*000e*/ 	.short	(.L_5 - .L_4)
	.align		4
.L_4:
        /*0010*/ 	.word	index@($__internal_1_$__cuda_sm3x_div_rn_noftz_f32_slowpath)
        /*0014*/ 	.word	0x00000000


	//----- nvinfo : EIATTR_FRAME_SIZE
	.align		4
.L_5:
        /*0018*/ 	.byte	0x04, 0x11
        /*001a*/ 	.short	(.L_7 - .L_6)
	.align		4
.L_6:
        /*001c*/ 	.word	index@(_Z10thom_sym_kPfS_S_i)
        /*0020*/ 	.word	0x00000000


	//----- nvinfo : EIATTR_REGCOUNT
	.align		4
.L_7:
        /*0024*/ 	.byte	0x04, 0x2f
        /*0026*/ 	.short	(.L_9 - .L_8)
	.align		4
.L_8:
        /*0028*/ 	.word	index@(_Z9pcr_sym_kPfS_S_i)
        /*002c*/ 	.word	0x00000012


	//----- nvinfo : EIATTR_FRAME_SIZE
	.align		4
.L_9:
        /*0030*/ 	.byte	0x04, 0x11
        /*0032*/ 	.short	(.L_11 - .L_10)
	.align		4
.L_10:
        /*0034*/ 	.word	index@(_Z9pcr_sym_kPfS_S_i)
        /*0038*/ 	.word	0x00000000


	//----- nvinfo : EIATTR_REGCOUNT
	.align		4
.L_11:
        /*003c*/ 	.byte	0x04, 0x2f
        /*003e*/ 	.short	(.L_13 - .L_12)
	.align		4
.L_12:
        /*0040*/ 	.word	index@(_Z5Tri_kPfS_fiii)
        /*0044*/ 	.word	0x00000013


	//----- nvinfo : EIATTR_FRAME_SIZE
	.align		4
.L_13:
        /*0048*/ 	.byte	0x04, 0x11
        /*004a*/ 	.short	(.L_15 - .L_14)
	.align		4
.L_14:
        /*004c*/ 	.word	index@($__internal_0_$__cuda_sm3x_div_rn_noftz_f32_slowpath)
        /*0050*/ 	.word	0x00000000


	//----- nvinfo : EIATTR_FRAME_SIZE
	.align		4
.L_15:
        /*0054*/ 	.byte	0x04, 0x11
        /*0056*/ 	.short	(.L_17 - .L_16)
	.align		4
.L_16:
        /*0058*/ 	.word	index@(_Z5Tri_kPfS_fiii)
        /*005c*/ 	.word	0x00000000


	//----- nvinfo : EIATTR_MIN_STACK_SIZE
	.align		4
.L_17:
        /*0060*/ 	.byte	0x04, 0x12
        /*0062*/ 	.short	(.L_19 - .L_18)
	.align		4
.L_18:
        /*0064*/ 	.word	index@(_Z5Tri_kPfS_fiii)
        /*0068*/ 	.word	0x00000000


	//----- nvinfo : EIATTR_MIN_STACK_SIZE
	.align		4
.L_19:
        /*006c*/ 	.byte	0x04, 0x12
        /*006e*/ 	.short	(.L_21 - .L_20)
	.align		4
.L_20:
        /*0070*/ 	.word	index@(_Z9pcr_sym_kPfS_S_i)
        /*0074*/ 	.word	0x00000000


	//----- nvinfo : EIATTR_MIN_STACK_SIZE
	.align		4
.L_21:
        /*0078*/ 	.byte	0x04, 0x12
        /*007a*/ 	.short	(.L_23 - .L_22)
	.align		4
.L_22:
        /*007c*/ 	.word	index@(_Z10thom_sym_kPfS_S_i)
        /*0080*/ 	.word	0x00000000
.L_23:


//--------------------- .nv.compat                --------------------------
	.section	.nv.compat,"",@"SHT_CUDA_COMPAT_INFO"
	.align	4
        /*0000*/ 	.byte	0x02, 0x09, 0x00, 0x00, 0x02, 0x02, 0x01, 0x00, 0x02, 0x05, 0x05, 0x00, 0x03, 0x07, 0x01, 0x01
        /*0010*/ 	.byte	0x02, 0x03, 0x00, 0x00, 0x02, 0x06, 0x01, 0x00, 0x04, 0x0b, 0x08, 0x00, 0x01, 0x00, 0x00, 0x00
        /*0020*/ 	.byte	0x00, 0x00, 0x00, 0x00


//--------------------- .nv.info._Z5Tri_kPfS_fiii --------------------------
	.section	.nv.info._Z5Tri_kPfS_fiii,"",@"SHT_CUDA_INFO"
	.sectionflags	@""
	.align	4


	//----- nvinfo : EIATTR_CUDA_API_VERSION
	.align		4
        /*0000*/ 	.byte	0x04, 0x37
        /*0002*/ 	.short	(.L_25 - .L_24)
.L_24:
        /*0004*/ 	.word	0x00000082


	//----- nvinfo : EIATTR_KPARAM_INFO
	.align		4
.L_25:
        /*0008*/ 	.byte	0x04, 0x17
        /*000a*/ 	.short	(.L_27 - .L_26)
.L_26:
        /*000c*/ 	.word	0x00000000
        /*0010*/ 	.short	0x0005
        /*0012*/ 	.short	0x001c
        /*0014*/ 	.byte	0x00, 0xf0, 0x11, 0x00


	//----- nvinfo : EIATTR_KPARAM_INFO
	.align		4
.L_27:
        /*0018*/ 	.byte	0x04, 0x17
        /*001a*/ 	.short	(.L_29 - .L_28)
.L_28:
        /*001c*/ 	.word	0x00000000
        /*0020*/ 	.short	0x0004
        /*0022*/ 	.short	0x0018
        /*0024*/ 	.byte	0x00, 0xf0, 0x11, 0x00


	//----- nvinfo : EIATTR_KPARAM_INFO
	.align		4
.L_29:
        /*0028*/ 	.byte	0x04, 0x17
        /*002a*/ 	.short	(.L_31 - .L_30)
.L_30:
        /*002c*/ 	.word	0x00000000
        /*0030*/ 	.short	0x0003
        /*0032*/ 	.short	0x0014
        /*0034*/ 	.byte	0x00, 0xf0, 0x11, 0x00


	//----- nvinfo : EIATTR_KPARAM_INFO
	.align		4
.L_31:
        /*0038*/ 	.byte	0x04, 0x17
        /*003a*/ 	.short	(.L_33 - .L_32)
.L_32:
        /*003c*/ 	.word	0x00000000
        /*0040*/ 	.short	0x0002
        /*0042*/ 	.short	0x0010
        /*0044*/ 	.byte	0x00, 0xf0, 0x11, 0x00


	//----- nvinfo : EIATTR_KPARAM_INFO
	.align		4
.L_33:
        /*0048*/ 	.byte	0x04, 0x17
        /*004a*/ 	.short	(.L_35 - .L_34)
.L_34:
        /*004c*/ 	.word	0x00000000
        /*0050*/ 	.short	0x0001
        /*0052*/ 	.short	0x0008
        /*0054*/ 	.byte	0x00, 0xf5, 0x21, 0x00


	//----- nvinfo : EIATTR_KPARAM_INFO
	.align		4
.L_35:
        /*0058*/ 	.byte	0x04, 0x17
        /*005a*/ 	.short	(.L_37 - .L_36)
.L_36:
        /*005c*/ 	.word	0x00000000
        /*0060*/ 	.short	0x0000
        /*0062*/ 	.short	0x0000
        /*0064*/ 	.byte	0x00, 0xf5, 0x21, 0x00


	//----- nvinfo : EIATTR_SPARSE_MMA_MASK
	.align		4
.L_37:
        /*0068*/ 	.byte	0x03, 0x50
        /*006a*/ 	.short	0x0000


	//----- nvinfo : EIATTR_MAXREG_COUNT
	.align		4
        /*006c*/ 	.byte	0x03, 0x1b
        /*006e*/ 	.short	0x00ff


	//----- nvinfo : EIATTR_MERCURY_ISA_VERSION
	.align		4
        /*0070*/ 	.byte	0x03, 0x5f
        /*0072*/ 	.short	0x0101


	//----- nvinfo : EIATTR_VRC_CTA_INIT_COUNT
	.align		4
        /*0074*/ 	.byte	0x02, 0x4a
	.zero		1
	.zero		1


	//----- nvinfo : EIATTR_EXIT_INSTR_OFFSETS
	.align		4
        /*0078*/ 	.byte	0x04, 0x1c
        /*007a*/ 	.short	(.L_39 - .L_38)


	//   ....[0]....
.L_38:
        /*007c*/ 	.word	0x00000280


	//   ....[1]....
        /*0080*/ 	.word	0x00000510


	//   ....[2]....
        /*0084*/ 	.word	0x00000580


	//----- nvinfo : EIATTR_CRS_STACK_SIZE
	.align		4
.L_39:
        /*0088*/ 	.byte	0x04, 0x1e
        /*008a*/ 	.short	(.L_41 - .L_40)
.L_40:
        /*008c*/ 	.word	0x00000000


	//----- nvinfo : EIATTR_CBANK_PARAM_SIZE
	.align		4
.L_41:
        /*0090*/ 	.byte	0x03, 0x19
        /*0092*/ 	.short	0x0020


	//----- nvinfo : EIATTR_PARAM_CBANK
	.align		4
        /*0094*/ 	.byte	0x04, 0x0a
        /*0096*/ 	.short	(.L_43 - .L_42)
	.align		4
.L_42:
        /*0098*/ 	.word	index@(.nv.constant0._Z5Tri_kPfS_fiii)
        /*009c*/ 	.short	0x0380
        /*009e*/ 	.short	0x0020


	//----- nvinfo : EIATTR_SW_WAR
	.align		4
.L_43:
        /*00a0*/ 	.byte	0x04, 0x36
        /*00a2*/ 	.short	(.L_45 - .L_44)
.L_44:
        /*00a4*/ 	.word	0x00000008
.L_45:


//--------------------- .nv.info._Z9pcr_sym_kPfS_S_i --------------------------
	.section	.nv.info._Z9pcr_sym_kPfS_S_i,"",@"SHT_CUDA_INFO"
	.sectionflags	@""
	.align	4


	//----- nvinfo : EIATTR_CUDA_API_VERSION
	.align		4
        /*0000*/ 	.byte	0x04, 0x37
        /*0002*/ 	.short	(.L_47 - .L_46)
.L_46:
        /*0004*/ 	.word	0x00000082


	//----- nvinfo : EIATTR_KPARAM_INFO
	.align		4
.L_47:
        /*0008*/ 	.byte	0x04, 0x17
        /*000a*/ 	.short	(.L_49 - .L_48)
.L_48:
        /*000c*/ 	.word	0x00000000
        /*0010*/ 	.short	0x0003
        /*0012*/ 	.short	0x0018
        /*0014*/ 	.byte	0x00, 0xf0, 0x11, 0x00


	//----- nvinfo : EIATTR_KPARAM_INFO
	.align		4
.L_49:
        /*0018*/ 	.byte	0x04, 0x17
        /*001a*/ 	.short	(.L_51 - .L_50)
.L_50:
        /*001c*/ 	.word	0x00000000
        /*0020*/ 	.short	0x0002
        /*0022*/ 	.short	0x0010
        /*0024*/ 	.byte	0x00, 0xf5, 0x21, 0x00


	//----- nvinfo : EIATTR_KPARAM_INFO
	.align		4
.L_51:
        /*0028*/ 	.byte	0x04, 0x17
        /*002a*/ 	.short	(.L_53 - .L_52)
.L_52:
        /*002c*/ 	.word	0x00000000
        /*0030*/ 	.short	0x0001
        /*0032*/ 	.short	0x0008
        /*0034*/ 	.byte	0x00, 0xf5, 0x21, 0x00


	//----- nvinfo : EIATTR_KPARAM_INFO
	.align		4
.L_53:
        /*0038*/ 	.byte	0x04, 0x17
        /*003a*/ 	.short	(.L_55 - .L_54)
.L_54:
        /*003c*/ 	.word	0x00000000
        /*0040*/ 	.short	0x0000
        /*0042*/ 	.short	0x0000
        /*0044*/ 	.byte	0x00, 0xf5, 0x21, 0x00


	//----- nvinfo : EIATTR_SPARSE_MMA_MASK
	.align		4
.L_55:
        /*0048*/ 	.byte	0x03, 0x50
        /*004a*/ 	.short	0x0000


	//----- nvinfo : EIATTR_MAXREG_COUNT
	.align		4
        /*004c*/ 	.byte	0x03, 0x1b
        /*004e*/ 	.short	0x00ff


	//----- nvinfo : EIATTR_NUM_BARRIERS
	.align		4
        /*0050*/ 	.byte	0x02, 0x4c
        /*0052*/ 	.byte	0x01
	.zero		1


	//----- nvinfo : EIATTR_MERCURY_ISA_VERSION
	.align		4
        /*0054*/ 	.byte	0x03, 0x5f
        /*0056*/ 	.short	0x0101


	//----- nvinfo : EIATTR_VRC_CTA_INIT_COUNT
	.align		4
        /*0058*/ 	.byte	0x02, 0x4a
	.zero		1
	.zero		1


	//----- nvinfo : EIATTR_EXIT_INSTR_OFFSETS
	.align		4
        /*005c*/ 	.byte	0x04, 0x1c
        /*005e*/ 	.short	(.L_57 - .L_56)


	//   ....[0]....
.L_56:
        /*0060*/ 	.word	0x00000670


	//   ....[1]....
        /*0064*/ 	.word	0x00000750


	//----- nvinfo : EIATTR_CBANK_PARAM_SIZE
	.align		4
.L_57:
        /*0068*/ 	.byte	0x03, 0x19
        /*006a*/ 	.short	0x001c


	//----- nvinfo : EIATTR_PARAM_CBANK
	.align		4
        /*006c*/ 	.byte	0x04, 0x0a
        /*006e*/ 	.short	(.L_59 - .L_58)
	.align		4
.L_58:
        /*0070*/ 	.word	index@(.nv.constant0._Z9pcr_sym_kPfS_S_i)
        /*0074*/ 	.short	0x0380
        /*0076*/ 	.short	0x001c


	//----- nvinfo : EIATTR_SW_WAR
	.align		4
.L_59:
        /*0078*/ 	.byte	0x04, 0x36
        /*007a*/ 	.short	(.L_61 - .L_60)
.L_60:
        /*007c*/ 	.word	0x00000008
.L_61:


//--------------------- .nv.info._Z10thom_sym_kPfS_S_i --------------------------
	.section	.nv.info._Z10thom_sym_kPfS_S_i,"",@"SHT_CUDA_INFO"
	.sectionflags	@""
	.align	4


	//----- nvinfo : EIATTR_CUDA_API_VERSION
	.align		4
        /*0000*/ 	.byte	0x04, 0x37
        /*0002*/ 	.short	(.L_63 - .L_62)
.L_62:
        /*0004*/ 	.word	0x00000082


	//----- nvinfo : EIATTR_KPARAM_INFO
	.align		4
.L_63:
        /*0008*/ 	.byte	0x04, 0x17
        /*000a*/ 	.short	(.L_65 - .L_64)
.L_64:
        /*000c*/ 	.word	0x00000000
        /*0010*/ 	.short	0x0003
        /*0012*/ 	.short	0x0018
        /*0014*/ 	.byte	0x00, 0xf0, 0x11, 0x00


	//----- nvinfo : EIATTR_KPARAM_INFO
	.align		4
.L_65:
        /*0018*/ 	.byte	0x04, 0x17
        /*001a*/ 	.short	(.L_67 - .L_66)
.L_66:
        /*001c*/ 	.word	0x00000000
        /*0020*/ 	.short	0x0002
        /*0022*/ 	.short	0x0010
        /*0024*/ 	.byte	0x00, 0xf5, 0x21, 0x00


	//----- nvinfo : EIATTR_KPARAM_INFO
	.align		4
.L_67:
        /*0028*/ 	.byte	0x04, 0x17
        /*002a*/ 	.short	(.L_69 - .L_68)
.L_68:
        /*002c*/ 	.word	0x00000000
        /*0030*/ 	.short	0x0001
        /*0032*/ 	.short	0x0008
        /*0034*/ 	.byte	0x00, 0xf5, 0x21, 0x00


	//----- nvinfo : EIATTR_KPARAM_INFO
	.align		4
.L_69:
        /*0038*/ 	.byte	0x04, 0x17
        /*003a*/ 	.short	(.L_71 - .L_70)
.L_70:
        /*003c*/ 	.word	0x00000000
        /*0040*/ 	.short	0x0000
        /*0042*/ 	.short	0x0000
        /*0044*/ 	.byte	0x00, 0xf5, 0x21, 0x00


	//----- nvinfo : EIATTR_SPARSE_MMA_MASK
	.align		4
.L_71:
        /*0048*/ 	.byte	0x03, 0x50
        /*004a*/ 	.short	0x0000


	//----- nvinfo : EIATTR_MAXREG_COUNT
	.align		4
        /*004c*/ 	.byte	0x03, 0x1b
        /*004e*/ 	.short	0x00ff


	//----- nvinfo : EIATTR_MERCURY_ISA_VERSION
	.align		4
        /*0050*/ 	.byte	0x03, 0x5f
        /*0052*/ 	.short	0x0101


	//----- nvinfo : EIATTR_VRC_CTA_INIT_COUNT
	.align		4
        /*0054*/ 	.byte	0x02, 0x4a
	.zero		1
	.zero		1


	//----- nvinfo : EIATTR_EXIT_INSTR_OFFSETS
	.align		4
        /*0058*/ 	.byte	0x04, 0x1c
        /*005a*/ 	.short	(.L_73 - .L_72)


	//   ....[0]....
.L_72:
        /*005c*/ 	.word	0x00001a30


	//   ....[1]....
        /*0060*/ 	.word	0x00001df0


	//   ....[2]....
        /*0064*/ 	.word	0x00001fe0


	//   ....[3]....
        /*0068*/ 	.word	0x000020f0


	//   ....[4]....
        /*006c*/ 	.word	0x00002170


	//----- nvinfo : EIATTR_CRS_STACK_SIZE
	.align		4
.L_73:
        /*0070*/ 	.byte	0x04, 0x1e
        /*0072*/ 	.short	(.L_75 - .L_74)
.L_74:
        /*0074*/ 	.word	0x00000000


	//----- nvinfo : EIATTR_CBANK_PARAM_SIZE
	.align		4
.L_75:
        /*0078*/ 	.byte	0x03, 0x19
        /*007a*/ 	.short	0x001c


	//----- nvinfo : EIATTR_PARAM_CBANK
	.align		4
        /*007c*/ 	.byte	0x04, 0x0a
        /*007e*/ 	.short	(.L_77 - .L_76)
	.align		4
.L_76:
        /*0080*/ 	.word	index@(.nv.constant0._Z10thom_sym_kPfS_S_i)
        /*0084*/ 	.short	0x0380
        /*0086*/ 	.short	0x001c


	//----- nvinfo : EIATTR_SW_WAR
	.align		4
.L_77:
        /*0088*/ 	.byte	0x04, 0x36
        /*008a*/ 	.short	(.L_79 - .L_78)
.L_78:
        /*008c*/ 	.word	0x00000008
.L_79:


//--------------------- .nv.callgraph             --------------------------
	.section	.nv.callgraph,"",@"SHT_CUDA_CALLGRAPH"
	.align	4
	.sectionentsize	8
	.align		4
        /*0000*/ 	.word	0x00000000
	.align		4
        /*0004*/ 	.word	0xffffffff
	.align		4
        /*0008*/ 	.word	0x00000000
	.align		4
        /*000c*/ 	.word	0xfffffffe
	.align		4
        /*0010*/ 	.word	0x00000000
	.align		4
        /*0014*/ 	.word	0xfffffffd
	.align		4
        /*0018*/ 	.word	0x00000000
	.align		4
        /*001c*/ 	.word	0xfffffffc


//--------------------- .nv.constant4             --------------------------
	.section	.nv.constant4,"a",@progbits
	.align	8
	.align		8
.nv.constant4:
        /*0000*/ 	.dword	gl
	.align		8
        /*0008*/ 	.dword	Cp


//--------------------- .text._Z5Tri_kPfS_fiii    --------------------------
	.section	.text._Z5Tri_kPfS_fiii,"ax",@progbits
	.align	128
        .global         _Z5Tri_kPfS_fiii
        .type           _Z5Tri_kPfS_fiii,@function
        .size           _Z5Tri_kPfS_fiii,(.L_x_73 - _Z5Tri_kPfS_fiii)
        .other          _Z5Tri_kPfS_fiii,@"STO_CUDA_ENTRY STV_DEFAULT"
_Z5Tri_kPfS_fiii:
.text._Z5Tri_kPfS_fiii:
[----:B------:R-:W-:Y:S01]  /*0000*/  LDC R1, c[0x0][0x37c] ;  /* 0x0000df00ff017b82 */ /* 0x000fe20000000800 */
[----:B------:R-:W0:Y:S01]  /*0010*/  LDCU.64 UR6, c[0x0][0x398] ;  /* 0x00007300ff0677ac */ /* 0x000e220008000a00 */
[----:B------:R-:W1:Y:S06]  /*0020*/  S2R R8, SR_TID.X ;  /* 0x0000000000087919 */ /* 0x000e6c0000002100 */
[----:B------:R-:W2:Y:S01]  /*0030*/  LDC R10, c[0x0][0x360] ;  /* 0x0000d800ff0a7b82 */ /* 0x000ea20000000800 */
[----:B------:R-:W3:Y:S07]  /*0040*/  LDCU UR5, c[0x0][0x394] ;  /* 0x00007280ff0577ac */ /* 0x000eee0008000800 */
[----:B------:R-:W4:Y:S01]  /*0050*/  S2UR UR4, SR_CTAID.X ;  /* 0x00000000000479c3 */ /* 0x000f220000002500 */
[----:B0-----:R-:W0:Y:S08]  /*0060*/  I2F.U32.RP R0, UR6 ;  /* 0x0000000600007d06 */ /* 0x001e300008209000 */
[----:B0-----:R-:W0:Y:S02]  /*0070*/  MUFU.RCP R0, R0 ;  /* 0x0000000000007308 */ /* 0x001e240000001000 */
[----:B0-----:R-:W-:-:S06]  /*0080*/  VIADD R2, R0, 0xffffffe ;  /* 0x0ffffffe00027836 */ /* 0x001fcc0000000000 */
[----:B------:R0:W5:Y:S02]  /*0090*/  F2I.FTZ.U32.TRUNC.NTZ R3, R2 ;  /* 0x0000000200037305 */ /* 0x000164000021f000 */
[----:B0-----:R-:W-:Y:S02]  /*00a0*/  IMAD.MOV.U32 R2, RZ, RZ, RZ ;  /* 0x000000ffff027224 */ /* 0x001fe400078e00ff */
[----:B-----5:R-:W-:-:S04]  /*00b0*/  IMAD.MOV R5, RZ, RZ, -R3 ;  /* 0x000000ffff057224 */ /* 0x020fc800078e0a03 */
[----:B------:R-:W-:-:S04]  /*00c0*/  IMAD R5, R5, UR6, RZ ;  /* 0x0000000605057c24 */ /* 0x000fc8000f8e02ff */
[----:B------:R-:W-:-:S06]  /*00d0*/  IMAD.HI.U32 R3, R3, R5, R2 ;  /* 0x0000000503037227 */ /* 0x000fcc00078e0002 */
[----:B-1----:R-:W-:-:S04]  /*00e0*/  IMAD.HI.U32 R4, R3, R8, RZ ;  /* 0x0000000803047227 */ /* 0x002fc800078e00ff */
[----:B------:R-:W-:Y:S02]  /*00f0*/  IMAD.MOV R5, RZ, RZ, -R4 ;  /* 0x000000ffff057224 */ /* 0x000fe400078e0a04 */
[----:B--2---:R-:W-:-:S04]  /*0100*/  IMAD.HI.U32 R6, R3, R10, RZ ;  /* 0x0000000a03067227 */ /* 0x004fc800078e00ff */
[----:B------:R-:W-:Y:S01]  /*0110*/  IMAD R0, R5, UR6, R8 ;  /* 0x0000000605007c24 */ /* 0x000fe2000f8e0208 */
[----:B------:R-:W-:-:S04]  /*0120*/  IADD3 R3, PT, PT, -R6, RZ, RZ ;  /* 0x000000ff06037210 */ /* 0x000fc80007ffe1ff */
[----:B------:R-:W-:Y:S01]  /*0130*/  ISETP.GE.U32.AND P3, PT, R0, UR6, PT ;  /* 0x0000000600007c0c */ /* 0x000fe2000bf66070 */
[----:B------:R-:W-:Y:S01]  /*0140*/  IMAD R2, R3, UR6, R10 ;  /* 0x0000000603027c24 */ /* 0x000fe2000f8e020a */
[----:B------:R-:W-:-:S04]  /*0150*/  LOP3.LUT R3, RZ, UR6, RZ, 0x33, !PT ;  /* 0x00000006ff037c12 */ /* 0x000fc8000f8e33ff */
[----:B------:R-:W-:-:S07]  /*0160*/  ISETP.GE.U32.AND P1, PT, R2, UR6, PT ;  /* 0x0000000602007c0c */ /* 0x000fce000bf26070 */
[----:B------:R-:W-:Y:S02]  /*0170*/  @P3 VIADD R0, R0, -UR6 ;  /* 0x8000000600003c36 */ /* 0x000fe40008000000 */
[----:B------:R-:W-:Y:S01]  /*0180*/  @P3 VIADD R4, R4, 0x1 ;  /* 0x0000000104043836 */ /* 0x000fe20000000000 */
[----:B------:R-:W-:Y:S02]  /*0190*/  ISETP.NE.U32.AND P3, PT, RZ, UR6, PT ;  /* 0x00000006ff007c0c */ /* 0x000fe4000bf65070 */
[----:B------:R-:W-:Y:S01]  /*01a0*/  ISETP.GE.U32.AND P2, PT, R0, UR6, PT ;  /* 0x0000000600007c0c */ /* 0x000fe2000bf46070 */
[----:B------:R-:W-:Y:S01]  /*01b0*/  @P1 VIADD R2, R2, -UR6 ;  /* 0x8000000602021c36 */ /* 0x000fe20008000000 */
[----:B------:R-:W-:-:S04]  /*01c0*/  @P1 IADD3 R6, PT, PT, R6, 0x1, RZ ;  /* 0x0000000106061810 */ /* 0x000fc80007ffe0ff */
[----:B------:R-:W-:-:S07]  /*01d0*/  ISETP.GE.U32.AND P0, PT, R2, UR6, PT ;  /* 0x0000000602007c0c */ /* 0x000fce000bf06070 */
[----:B------:R-:W-:-:S05]  /*01e0*/  @P2 VIADD R4, R4, 0x1 ;  /* 0x0000000104042836 */ /* 0x000fca0000000000 */
[----:B------:R-:W-:Y:S01]  /*01f0*/  SEL R4, R3, R4, !P3 ;  /* 0x0000000403047207 */ /* 0x000fe20005800000 */
[----:B------:R-:W-:-:S04]  /*0200*/  @P0 VIADD R6, R6, 0x1 ;  /* 0x0000000106060836 */ /* 0x000fc80000000000 */
[----:B------:R-:W-:Y:S01]  /*0210*/  IMAD.MOV R5, RZ, RZ, -R4 ;  /* 0x000000ffff057224 */ /* 0x000fe200078e0a04 */
[----:B------:R-:W-:-:S03]  /*0220*/  SEL R3, R3, R6, !P3 ;  /* 0x0000000603037207 */ /* 0x000fc60005800000 */
[----:B------:R-:W-:Y:S02]  /*0230*/  IMAD R5, R5, UR6, R8 ;  /* 0x0000000605057c24 */ /* 0x000fe4000f8e0208 */
[----:B----4-:R-:W-:Y:S02]  /*0240*/  IMAD R6, R3, UR4, R4 ;  /* 0x0000000403067c24 */ /* 0x010fe4000f8e0204 */
[----:B---3--:R-:W-:-:S04]  /*0250*/  VIADD R7, R5, UR5 ;  /* 0x0000000505077c36 */ /* 0x008fc80008000000 */
[----:B------:R-:W-:-:S05]  /*0260*/  IMAD R4, R6, UR6, R7 ;  /* 0x0000000606047c24 */ /* 0x000fca000f8e0207 */
[----:B------:R-:W-:-:S13]  /*0270*/  ISETP.GE.AND P0, PT, R4, UR7, PT ;  /* 0x0000000704007c0c */ /* 0x000fda000bf06270 */
[----:B------:R-:W-:Y:S05]  /*0280*/  @P0 EXIT ;  /* 0x000000000000094d */ /* 0x000fea0003800000 */
[----:B------:R-:W0:Y:S01]  /*0290*/  LDC R9, c[0x0][0x390] ;  /* 0x0000e400ff097b82 */ /* 0x000e220000000800 */
[----:B------:R-:W-:Y:S01]  /*02a0*/  VIADD R0, R5, 0x1 ;  /* 0x0000000105007836 */ /* 0x000fe20000000000 */
[----:B------:R-:W1:Y:S01]  /*02b0*/  LDCU.64 UR4, c[0x0][0x358] ;  /* 0x00006b00ff0477ac */ /* 0x000e620008000a00 */
[----:B------:R-:W-:Y:S03]  /*02c0*/  BSSY.RECONVERGENT B0, `(.L_x_0) ;  /* 0x000000e000007945 */ /* 0x000fe60003800200 */
[----:B------:R-:W-:Y:S01]  /*02d0*/  I2FP.F32.U32 R0, R0 ;  /* 0x0000000000007245 */ /* 0x000fe20000201000 */
[----:B0-----:R-:W0:Y:S08]  /*02e0*/  MUFU.RCP R2, R9 ;  /* 0x0000000900027308 */ /* 0x001e300000001000 */
[----:B------:R-:W2:Y:S01]  /*02f0*/  FCHK P0, R0, R9 ;  /* 0x0000000900007302 */ /* 0x000ea20000000000 */
[----:B0-----:R-:W-:-:S04]  /*0300*/  FFMA R3, R2, -R9, 1 ;  /* 0x3f80000002037423 */ /* 0x001fc80000000809 */
[----:B------:R-:W-:-:S04]  /*0310*/  FFMA R3, R2, R3, R2 ;  /* 0x0000000302037223 */ /* 0x000fc80000000002 */
[----:B------:R-:W-:-:S04]  /*0320*/  FFMA R2, R0, R3, RZ ;  /* 0x0000000300027223 */ /* 0x000fc800000000ff */
[----:B------:R-:W-:-:S04]  /*0330*/  FFMA R7, R2, -R9, R0 ;  /* 0x8000000902077223 */ /* 0x000fc80000000000 */
[----:B------:R-:W-:Y:S01]  /*0340*/  FFMA R7, R3, R7, R2 ;  /* 0x0000000703077223 */ /* 0x000fe20000000002 */
[----:B-12---:R-:W-:Y:S06]  /*0350*/  @!P0 BRA `(.L_x_1) ;  /* 0x0000000000108947 */ /* 0x006fec0003800000 */
[----:B------:R-:W0:Y:S01]  /*0360*/  LDCU UR6, c[0x0][0x390] ;  /* 0x00007200ff0677ac */ /* 0x000e220008000800 */
[----:B------:R-:W-:Y:S02]  /*0370*/  MOV R8, 0x3a0 ;  /* 0x000003a000087802 */ /* 0x000fe40000000f00 */
[----:B0-----:R-:W-:-:S07]  /*0380*/  MOV R3, UR6 ;  /* 0x0000000600037c02 */ /* 0x001fce0008000f00 */
[----:B------:R-:W-:Y:S05]  /*0390*/  CALL.REL.NOINC `($__internal_0_$__cuda_sm3x_div_rn_noftz_f32_slowpath) ;  /* 0x00000000007c7944 */ /* 0x000fea0003c00000 */
.L_x_1:
[----:B------:R-:W-:Y:S05]  /*03a0*/  BSYNC.RECONVERGENT B0 ;  /* 0x0000000000007941 */ /* 0x000fea0003800200 */
.L_x_0:
[----:B------:R-:W0:Y:S01]  /*03b0*/  LDC.64 R2, c[0x0][0x380] ;  /* 0x0000e000ff027b82 */ /* 0x000e220000000a00 */
[----:B------:R-:W-:Y:S01]  /*03c0*/  ISETP.NE.AND P0, PT, R5, RZ, PT ;  /* 0x000000ff0500720c */ /* 0x000fe20003f05270 */
[----:B0-----:R-:W-:-:S05]  /*03d0*/  IMAD.WIDE R2, R4, 0x4, R2 ;  /* 0x0000000404027825 */ /* 0x001fca00078e0202 */
[----:B------:R0:W-:Y:S07]  /*03e0*/  STG.E desc[UR4][R2.64], R7 ;  /* 0x0000000702007986 */ /* 0x0001ee000c101904 */
[----:B------:R-:W-:Y:S05]  /*03f0*/  @!P0 BRA `(.L_x_2) ;  /* 0x0000000000488947 */ /* 0x000fea0003800000 */
[----:B0-----:R-:W0:Y:S01]  /*0400*/  LDC R3, c[0x0][0x390] ;  /* 0x0000e400ff037b82 */ /* 0x001e220000000800 */
[----:B------:R-:W-:Y:S01]  /*0410*/  BSSY.RECONVERGENT B0, `(.L_x_3) ;  /* 0x000000c000007945 */ /* 0x000fe20003800200 */
[----:B0-----:R-:W-:-:S04]  /*0420*/  FMUL R3, R3, 3 ;  /* 0x4040000003037820 */ /* 0x001fc80000400000 */
[----:B------:R-:W0:Y:S08]  /*0430*/  MUFU.RCP R2, R3 ;  /* 0x0000000300027308 */ /* 0x000e300000001000 */
[----:B------:R-:W1:Y:S01]  /*0440*/  FCHK P0, R0, R3 ;  /* 0x0000000300007302 */ /* 0x000e620000000000 */
[----:B0-----:R-:W-:-:S04]  /*0450*/  FFMA R5, -R3, R2, 1 ;  /* 0x3f80000003057423 */ /* 0x001fc80000000102 */
[----:B------:R-:W-:-:S04]  /*0460*/  FFMA R5, R2, R5, R2 ;  /* 0x0000000502057223 */ /* 0x000fc80000000002 */
[----:B------:R-:W-:-:S04]  /*0470*/  FFMA R2, R0, R5, RZ ;  /* 0x0000000500027223 */ /* 0x000fc800000000ff */
[----:B------:R-:W-:-:S04]  /*0480*/  FFMA R6, -R3, R2, R0 ;  /* 0x0000000203067223 */ /* 0x000fc80000000100 */
[----:B------:R-:W-:Y:S01]  /*0490*/  FFMA R7, R5, R6, R2 ;  /* 0x0000000605077223 */ /* 0x000fe20000000002 */
[----:B-1----:R-:W-:Y:S06]  /*04a0*/  @!P0 BRA `(.L_x_4) ;  /* 0x0000000000088947 */ /* 0x002fec0003800000 */
[----:B------:R-:W-:-:S07]  /*04b0*/  MOV R8, 0x4d0 ;  /* 0x000004d000087802 */ /* 0x000fce0000000f00 */
[----:B------:R-:W-:Y:S05]  /*04c0*/  CALL.REL.NOINC `($__internal_0_$__cuda_sm3x_div_rn_noftz_f32_slowpath) ;  /* 0x0000000000307944 */ /* 0x000fea0003c00000 */
.L_x_4:
[----:B------:R-:W-:Y:S05]  /*04d0*/  BSYNC.RECONVERGENT B0 ;  /* 0x0000000000007941 */ /* 0x000fea0003800200 */
.L_x_3:
[----:B------:R-:W0:Y:S02]  /*04e0*/  LDC.64 R2, c[0x0][0x388] ;  /* 0x0000e200ff027b82 */ /* 0x000e240000000a00 */
[----:B0-----:R-:W-:-:S05]  /*04f0*/  IMAD.WIDE R4, R4, 0x4, R2 ;  /* 0x0000000404047825 */ /* 0x001fca00078e0202 */
[----:B------:R-:W-:Y:S01]  /*0500*/  STG.E desc[UR4][R4.64], R7 ;  /* 0x0000000704007986 */ /* 0x000fe2000c101904 */
[----:B------:R-:W-:Y:S05]  /*0510*/  EXIT ;  /* 0x000000000000794d */ /* 0x000fea0003800000 */
.L_x_2:
[----:B------:R-:W1:Y:S01]  /*0520*/  LDC R5, c[0x0][0x394] ;  /* 0x0000e500ff057b82 */ /* 0x000e620000000800 */
[----:B------:R-:W1:Y:S07]  /*0530*/  LDCU UR6, c[0x0][0x398] ;  /* 0x00007300ff0677ac */ /* 0x000e6e0008000800 */
[----:B0-----:R-:W0:Y:S01]  /*0540*/  LDC.64 R2, c[0x0][0x388] ;  /* 0x0000e200ff027b82 */ /* 0x001e220000000a00 */
[----:B-1----:R-:W-:-:S04]  /*0550*/  IMAD R5, R6, UR6, R5 ;  /* 0x0000000606057c24 */ /* 0x002fc8000f8e0205 */
[----:B0-----:R-:W-:-:S05]  /*0560*/  IMAD.WIDE R2, R5, 0x4, R2 ;  /* 0x0000000405027825 */ /* 0x001fca00078e0202 */
[----:B------:R-:W-:Y:S01]  /*0570*/  STG.E desc[UR4][R2.64], RZ ;  /* 0x000000ff02007986 */ /* 0x000fe2000c101904 */
[----:B------:R-:W-:Y:S05]  /*0580*/  EXIT ;  /* 0x000000000000794d */ /* 0x000fea0003800000 */
        .weak           $__internal_0_$__cuda_sm3x_div_rn_noftz_f32_slowpath
        .type           $__internal_0_$__cuda_sm3x_div_rn_noftz_f32_slowpath,@function
        .size           $__internal_0_$__cuda_sm3x_div_rn_noftz_f32_slowpath,(.L_x_73 - $__internal_0_$__cuda_sm3x_div_rn_noftz_f32_slowpath)
$__internal_0_$__cuda_sm3x_div_rn_noftz_f32_slowpath:
[----:B------:R-:W-:Y:S01]  /*0590*/  SHF.R.U32.HI R7, RZ, 0x17, R3 ;  /* 0x00000017ff077819 */ /* 0x000fe20000011603 */
[----:B------:R-:W-:Y:S01]  /*05a0*/  BSSY.RECONVERGENT B1, `(.L_x_5) ;  /* 0x0000063000017945 */ /* 0x000fe20003800200 */
[--C-:B------:R-:W-:Y:S02]  /*05b0*/  SHF.R.U32.HI R2, RZ, 0x17, R0.reuse ;  /* 0x00000017ff027819 */ /* 0x100fe40000011600 */
[----:B------:R-:W-:Y:S02]  /*05c0*/  LOP3.LUT R14, R7, 0xff, RZ, 0xc0, !PT ;  /* 0x000000ff070e7812 */ /* 0x000fe400078ec0ff */
[----:B------:R-:W-:Y:S01]  /*05d0*/  LOP3.LUT R12, R2, 0xff, RZ, 0xc0, !PT ;  /* 0x000000ff020c7812 */ /* 0x000fe200078ec0ff */
[----:B------:R-:W-:Y:S02]  /*05e0*/  IMAD.MOV.U32 R2, RZ, RZ, R0 ;  /* 0x000000ffff027224 */ /* 0x000fe400078e0000 */
[----:B------:R-:W-:Y:S02]  /*05f0*/  VIADD R10, R14, 0xffffffff ;  /* 0xffffffff0e0a7836 */ /* 0x000fe40000000000 */
[----:B------:R-:W-:-:S03]  /*0600*/  VIADD R9, R12, 0xffffffff ;  /* 0xffffffff0c097836 */ /* 0x000fc60000000000 */
[----:B------:R-:W-:-:S04]  /*0610*/  ISETP.GT.U32.AND P0, PT, R10, 0xfd, PT ;  /* 0x000000fd0a00780c */ /* 0x000fc80003f04070 */
[----:B------:R-:W-:-:S13]  /*0620*/  ISETP.GT.U32.OR P0, PT, R9, 0xfd, P0 ;  /* 0x000000fd0900780c */ /* 0x000fda0000704470 */
[----:B------:R-:W-:Y:S01]  /*0630*/  @!P0 MOV R7, RZ ;  /* 0x000000ff00078202 */ /* 0x000fe20000000f00 */
[----:B------:R-:W-:Y:S06]  /*0640*/  @!P0 BRA `(.L_x_6) ;  /* 0x00000000005c8947 */ /* 0x000fec0003800000 */
[----:B------:R-:W-:Y:S02]  /*0650*/  FSETP.GTU.FTZ.AND P0, PT, |R0|, +INF , PT ;  /* 0x7f8000000000780b */ /* 0x000fe40003f1c200 */
[----:B------:R-:W-:-:S04]  /*0660*/  FSETP.GTU.FTZ.AND P1, PT, |R3|, +INF , PT ;  /* 0x7f8000000300780b */ /* 0x000fc80003f3c200 */
[----:B------:R-:W-:-:S13]  /*0670*/  PLOP3.LUT P0, PT, P0, P1, PT, 0xf8, 0x8f ;  /* 0x00000000008f781c */ /* 0x000fda0000703f70 */
[----:B------:R-:W-:Y:S05]  /*0680*/  @P0 BRA `(.L_x_7) ;  /* 0x00000004004c0947 */ /* 0x000fea0003800000 */
[----:B------:R-:W-:-:S13]  /*0690*/  LOP3.LUT P0, RZ, R3, 0x7fffffff, R2, 0xc8, !PT ;  /* 0x7fffffff03ff7812 */ /* 0x000fda000780c802 */
[----:B------:R-:W-:Y:S05]  /*06a0*/  @!P0 BRA `(.L_x_8) ;  /* 0x00000004003c8947 */ /* 0x000fea0003800000 */
[C---:B------:R-:W-:Y:S02]  /*06b0*/  FSETP.NEU.FTZ.AND P1, PT, |R0|.reuse, +INF , PT ;  /* 0x7f8000000000780b */ /* 0x040fe40003f3d200 */
[----:B------:R-:W-:Y:S02]  /*06c0*/  FSETP.NEU.FTZ.AND P2, PT, |R3|, +INF , PT ;  /* 0x7f8000000300780b */ /* 0x000fe40003f5d200 */
[----:B------:R-:W-:-:S11]  /*06d0*/  FSETP.NEU.FTZ.AND P0, PT, |R0|, +INF , PT ;  /* 0x7f8000000000780b */ /* 0x000fd60003f1d200 */
[----:B------:R-:W-:Y:S05]  /*06e0*/  @!P2 BRA !P1, `(.L_x_8) ;  /* 0x00000004002ca947 */ /* 0x000fea0004800000 */
[----:B------:R-:W-:-:S04]  /*06f0*/  LOP3.LUT P1, RZ, R2, 0x7fffffff, RZ, 0xc0, !PT ;  /* 0x7fffffff02ff7812 */ /* 0x000fc8000782c0ff */
[----:B------:R-:W-:-:S13]  /*0700*/  PLOP3.LUT P1, PT, P2, P1, PT, 0x2f, 0xf2 ;  /* 0x0000000000f2781c */ /* 0x000fda0001722577 */
[----:B------:R-:W-:Y:S05]  /*0710*/  @P1 BRA `(.L_x_9) ;  /* 0x0000000400181947 */ /* 0x000fea0003800000 */
[----:B------:R-:W-:-:S04]  /*0720*/  LOP3.LUT P1, RZ, R3, 0x7fffffff, RZ, 0xc0, !PT ;  /* 0x7fffffff03ff7812 */ /* 0x000fc8000782c0ff */
[----:B------:R-:W-:-:S13]  /*0730*/  PLOP3.LUT P0, PT, P0, P1, PT, 0x2f, 0xf2 ;  /* 0x0000000000f2781c */ /* 0x000fda0000702577 */
[----:B------:R-:W-:Y:S05]  /*0740*/  @P0 BRA `(.L_x_10) ;  /* 0x0000000400000947 */ /* 0x000fea0003800000 */
[----:B------:R-:W-:Y:S02]  /*0750*/  ISETP.GE.AND P0, PT, R9, RZ, PT ;  /* 0x000000ff0900720c */ /* 0x000fe40003f06270 */
[----:B------:R-:W-:-:S11]  /*0760*/  ISETP.GE.AND P1, PT, R10, RZ, PT ;  /* 0x000000ff0a00720c */ /* 0x000fd60003f26270 */
[----:B------:R-:W-:Y:S02]  /*0770*/  @P0 IMAD.MOV.U32 R7, RZ, RZ, RZ ;  /* 0x000000ffff070224 */ /* 0x000fe400078e00ff */
[----:B------:R-:W-:Y:S01]  /*0780*/  @!P0 FFMA R2, R0, 1.84467440737095516160e+19, RZ ;  /* 0x5f80000000028823 */ /* 0x000fe200000000ff */
[----:B------:R-:W-:Y:S02]  /*0790*/  @!P0 IMAD.MOV.U32 R7, RZ, RZ, -0x40 ;  /* 0xffffffc0ff078424 */ /* 0x000fe400078e00ff */
[----:B------:R-:W-:Y:S02]  /*07a0*/  @!P1 FFMA R3, R3, 1.84467440737095516160e+19, RZ ;  /* 0x5f80000003039823 */ /* 0x000fe400000000ff */
[----:B------:R-:W-:-:S07]  /*07b0*/  @!P1 VIADD R7, R7, 0x40 ;  /* 0x0000004007079836 */ /* 0x000fce0000000000 */
.L_x_6:
[----:B------:R-:W-:Y:S01]  /*07c0*/  LEA R10, R14, 0xc0800000, 0x17 ;  /* 0xc08000000e0a7811 */ /* 0x000fe200078eb8ff */
[----:B------:R-:W-:Y:S03]  /*07d0*/  BSSY.RECONVERGENT B2, `(.L_x_11) ;  /* 0x0000036000027945 */ /* 0x000fe60003800200 */
[----:B------:R-:W-:Y:S01]  /*07e0*/  IADD3 R10, PT, PT, -R10, R3, RZ ;  /* 0x000000030a0a7210 */ /* 0x000fe20007ffe1ff */
[----:B------:R-:W-:-:S03]  /*07f0*/  VIADD R3, R12, 0xffffff81 ;  /* 0xffffff810c037836 */ /* 0x000fc60000000000 */
[----:B------:R0:W1:Y:S01]  /*0800*/  MUFU.RCP R9, R10 ;  /* 0x0000000a00097308 */ /* 0x0000620000001000 */
[----:B------:R-:W-:Y:S01]  /*0810*/  FADD.FTZ R11, -R10, -RZ ;  /* 0x800000ff0a0b7221 */ /* 0x000fe20000010100 */
[C---:B------:R-:W-:Y:S01]  /*0820*/  IMAD R2, R3.reuse, -0x800000, R2 ;  /* 0xff80000003027824 */ /* 0x040fe200078e0202 */
[----:B0-----:R-:W-:-:S05]  /*0830*/  IADD3 R10, PT, PT, R3, 0x7f, -R14 ;  /* 0x0000007f030a7810 */ /* 0x001fca0007ffe80e */
[----:B------:R-:W-:Y:S02]  /*0840*/  IMAD.IADD R10, R10, 0x1, R7 ;  /* 0x000000010a0a7824 */ /* 0x000fe400078e0207 */
[----:B-1----:R-:W-:-:S04]  /*0850*/  FFMA R12, R9, R11, 1 ;  /* 0x3f800000090c7423 */ /* 0x002fc8000000000b */
[----:B------:R-:W-:-:S04]  /*0860*/  FFMA R16, R9, R12, R9 ;  /* 0x0000000c09107223 */ /* 0x000fc80000000009 */
[----:B------:R-:W-:-:S04]  /*0870*/  FFMA R9, R2, R16, RZ ;  /* 0x0000001002097223 */ /* 0x000fc800000000ff */
[----:B------:R-:W-:-:S04]  /*0880*/  FFMA R12, R11, R9, R2 ;  /* 0x000000090b0c7223 */ /* 0x000fc80000000002 */
[----:B------:R-:W-:-:S04]  /*0890*/  FFMA R9, R16, R12, R9 ;  /* 0x0000000c10097223 */ /* 0x000fc80000000009 */
[----:B------:R-:W-:-:S04]  /*08a0*/  FFMA R12, R11, R9, R2 ;  /* 0x000000090b0c7223 */ /* 0x000fc80000000002 */
[----:B------:R-:W-:-:S05]  /*08b0*/  FFMA R2, R16, R12, R9 ;  /* 0x0000000c10027223 */ /* 0x000fca0000000009 */
[----:B------:R-:W-:-:S04]  /*08c0*/  SHF.R.U32.HI R3, RZ, 0x17, R2 ;  /* 0x00000017ff037819 */ /* 0x000fc80000011602 */
[----:B------:R-:W-:-:S05]  /*08d0*/  LOP3.LUT R3, R3, 0xff, RZ, 0xc0, !PT ;  /* 0x000000ff03037812 */ /* 0x000fca00078ec0ff */
[----:B------:R-:W-:-:S05]  /*08e0*/  IMAD.IADD R11, R3, 0x1, R10 ;  /* 0x00000001030b7824 */ /* 0x000fca00078e020a */
[----:B------:R-:W-:-:S04]  /*08f0*/  IADD3 R3, PT, PT, R11, -0x1, RZ ;  /* 0xffffffff0b037810 */ /* 0x000fc80007ffe0ff */
[----:B------:R-:W-:-:S13]  /*0900*/  ISETP.GE.U32.AND P0, PT, R3, 0xfe, PT ;  /* 0x000000fe0300780c */ /* 0x000fda0003f06070 */
[----:B------:R-:W-:Y:S05]  /*0910*/  @!P0 BRA `(.L_x_12) ;  /* 0x0000000000808947 */ /* 0x000fea0003800000 */
[----:B------:R-:W-:-:S13]  /*0920*/  ISETP.GT.AND P0, PT, R11, 0xfe, PT ;  /* 0x000000fe0b00780c */ /* 0x000fda0003f04270 */
[----:B------:R-:W-:Y:S05]  /*0930*/  @P0 BRA `(.L_x_13) ;  /* 0x00000000006c0947 */ /* 0x000fea0003800000 */
[----:B------:R-:W-:-:S13]  /*0940*/  ISETP.GE.AND P0, PT, R11, 0x1, PT ;  /* 0x000000010b00780c */ /* 0x000fda0003f06270 */
[----:B------:R-:W-:Y:S05]  /*0950*/  @P0 BRA `(.L_x_14) ;  /* 0x0000000000740947 */ /* 0x000fea0003800000 */
[----:B------:R-:W-:Y:S02]  /*0960*/  ISETP.GE.AND P0, PT, R11, -0x18, PT ;  /* 0xffffffe80b00780c */ /* 0x000fe40003f06270 */
[----:B------:R-:W-:-:S11]  /*0970*/  LOP3.LUT R2, R2, 0x80000000, RZ, 0xc0, !PT ;  /* 0x8000000002027812 */ /* 0x000fd600078ec0ff */
[----:B------:R-:W-:Y:S05]  /*0980*/  @!P0 BRA `(.L_x_14) ;  /* 0x0000000000688947 */ /* 0x000fea0003800000 */
[CCC-:B------:R-:W-:Y:S01]  /*0990*/  FFMA.RZ R3, R16.reuse, R12.reuse, R9.reuse ;  /* 0x0000000c10037223 */ /* 0x1c0fe2000000c009 */
[CCC-:B------:R-:W-:Y:S01]  /*09a0*/  FFMA.RM R10, R16.reuse, R12.reuse, R9.reuse ;  /* 0x0000000c100a7223 */ /* 0x1c0fe20000004009 */
[C---:B------:R-:W-:Y:S02]  /*09b0*/  ISETP.NE.AND P2, PT, R11.reuse, RZ, PT ;  /* 0x000000ff0b00720c */ /* 0x040fe40003f45270 */
[----:B------:R-:W-:Y:S02]  /*09c0*/  ISETP.NE.AND P1, PT, R11, RZ, PT ;  /* 0x000000ff0b00720c */ /* 0x000fe40003f25270 */
[----:B------:R-:W-:Y:S01]  /*09d0*/  LOP3.LUT R7, R3, 0x7fffff, RZ, 0xc0, !PT ;  /* 0x007fffff03077812 */ /* 0x000fe200078ec0ff */
[----:B------:R-:W-:Y:S01]  /*09e0*/  FFMA.RP R3, R16, R12, R9 ;  /* 0x0000000c10037223 */ /* 0x000fe20000008009 */
[----:B------:R-:W-:Y:S02]  /*09f0*/  VIADD R12, R11, 0x20 ;  /* 0x000000200b0c7836 */ /* 0x000fe40000000000 */
[----:B------:R-:W-:Y:S01]  /*0a00*/  LOP3.LUT R7, R7, 0x800000, RZ, 0xfc, !PT ;  /* 0x0080000007077812 */ /* 0x000fe200078efcff */
[----:B------:R-:W-:Y:S01]  /*0a10*/  IMAD.MOV R9, RZ, RZ, -R11 ;  /* 0x000000ffff097224 */ /* 0x000fe200078e0a0b */
[----:B------:R-:W-:-:S02]  /*0a20*/  FSETP.NEU.FTZ.AND P0, PT, R3, R10, PT ;  /* 0x0000000a0300720b */ /* 0x000fc40003f1d000 */
[----:B------:R-:W-:Y:S02]  /*0a30*/  SHF.L.U32 R12, R7, R12, RZ ;  /* 0x0000000c070c7219 */ /* 0x000fe400000006ff */
[----:B------:R-:W-:Y:S02]  /*0a40*/  SEL R10, R9, RZ, P2 ;  /* 0x000000ff090a7207 */ /* 0x000fe40001000000 */
[----:B------:R-:W-:Y:S02]  /*0a50*/  ISETP.NE.AND P1, PT, R12, RZ, P1 ;  /* 0x000000ff0c00720c */ /* 0x000fe40000f25270 */
[----:B------:R-:W-:Y:S02]  /*0a60*/  SHF.R.U32.HI R10, RZ, R10, R7 ;  /* 0x0000000aff0a7219 */ /* 0x000fe40000011607 */
[----:B------:R-:W-:Y:S02]  /*0a70*/  PLOP3.LUT P0, PT, P0, P1, PT, 0xf8, 0x8f ;  /* 0x00000000008f781c */ /* 0x000fe40000703f70 */
[----:B------:R-:W-:-:S02]  /*0a80*/  SHF.R.U32.HI R12, RZ, 0x1, R10 ;  /* 0x00000001ff0c7819 */ /* 0x000fc4000001160a */
[----:B------:R-:W-:-:S04]  /*0a90*/  SEL R3, RZ, 0x1, !P0 ;  /* 0x00000001ff037807 */ /* 0x000fc80004000000 */
[----:B------:R-:W-:-:S04]  /*0aa0*/  LOP3.LUT R3, R3, 0x1, R12, 0xf8, !PT ;  /* 0x0000000103037812 */ /* 0x000fc800078ef80c */
[----:B------:R-:W-:-:S05]  /*0ab0*/  LOP3.LUT R3, R3, R10, RZ, 0xc0, !PT ;  /* 0x0000000a03037212 */ /* 0x000fca00078ec0ff */
[----:B------:R-:W-:-:S05]  /*0ac0*/  IMAD.IADD R3, R12, 0x1, R3 ;  /* 0x000000010c037824 */ /* 0x000fca00078e0203 */
[----:B------:R-:W-:Y:S01]  /*0ad0*/  LOP3.LUT R2, R3, R2, RZ, 0xfc, !PT ;  /* 0x0000000203027212 */ /* 0x000fe200078efcff */
[----:B------:R-:W-:Y:S06]  /*0ae0*/  BRA `(.L_x_14) ;  /* 0x0000000000107947 */ /* 0x000fec0003800000 */
.L_x_13:
[----:B------:R-:W-:-:S04]  /*0af0*/  LOP3.LUT R2, R2, 0x80000000, RZ, 0xc0, !PT ;  /* 0x8000000002027812 */ /* 0x000fc800078ec0ff */
[----:B------:R-:W-:Y:S01]  /*0b00*/  LOP3.LUT R2, R2, 0x7f800000, RZ, 0xfc, !PT ;  /* 0x7f80000002027812 */ /* 0x000fe200078efcff */
[----:B------:R-:W-:Y:S06]  /*0b10*/  BRA `(.L_x_14) ;  /* 0x0000000000047947 */ /* 0x000fec0003800000 */
.L_x_12:
[----:B------:R-:W-:-:S07]  /*0b20*/  LEA R2, R10, R2, 0x17 ;  /* 0x000000020a027211 */ /* 0x000fce00078eb8ff */
.L_x_14:
[----:B------:R-:W-:Y:S05]  /*0b30*/  BSYNC.RECONVERGENT B2 ;  /* 0x0000000000027941 */ /* 0x000fea0003800200 */
.L_x_11:
[----:B------:R-:W-:Y:S05]  /*0b40*/  BRA `(.L_x_15) ;  /* 0x0000000000207947 */ /* 0x000fea0003800000 */
.L_x_10:
[----:B------:R-:W-:-:S04]  /*0b50*/  LOP3.LUT R2, R3, 0x80000000, R2, 0x48, !PT ;  /* 0x8000000003027812 */ /* 0x000fc800078e4802 */
[----:B------:R-:W-:Y:S01]  /*0b60*/  LOP3.LUT R2, R2, 0x7f800000, RZ, 0xfc, !PT ;  /* 0x7f80000002027812 */ /* 0x000fe200078efcff */
[----:B------:R-:W-:Y:S06]  /*0b70*/  BRA `(.L_x_15) ;  /* 0x0000000000147947 */ /* 0x000fec0003800000 */
.L_x_9:
[----:B------:R-:W-:Y:S01]  /*0b80*/  LOP3.LUT R2, R3, 0x80000000, R2, 0x48, !PT ;  /* 0x8000000003027812 */ /* 0x000fe200078e4802 */
[----:B------:R-:W-:Y:S06]  /*0b90*/  BRA `(.L_x_15) ;  /* 0x00000000000c7947 */ /* 0x000fec0003800000 */
.L_x_8:
[----:B------:R-:W0:Y:S01]  /*0ba0*/  MUFU.RSQ R2, -QNAN ;  /* 0xffc0000000027908 */ /* 0x000e220000001400 */
[----:B------:R-:W-:Y:S05]  /*0bb0*/  BRA `(.L_x_15) ;  /* 0x0000000000047947 */ /* 0x000fea0003800000 */
.L_x_7:
[----:B------:R-:W-:-:S07]  /*0bc0*/  FADD.FTZ R2, R0, R3 ;  /* 0x0000000300027221 */ /* 0x000fce0000010000 */
.L_x_15:
[----:B------:R-:W-:Y:S05]  /*0bd0*/  BSYNC.RECONVERGENT B1 ;  /* 0x0000000000017941 */ /* 0x000fea0003800200 */
.L_x_5:
[----:B------:R-:W-:Y:S02]  /*0be0*/  IMAD.MOV.U32 R9, RZ, RZ, 0x0 ;  /* 0x00000000ff097424 */ /* 0x000fe400078e00ff */
[----:B0-----:R-:W-:Y:S02]  /*0bf0*/  IMAD.MOV.U32 R7, RZ, RZ, R2 ;  /* 0x000000ffff077224 */ /* 0x001fe400078e0002 */
[----:B------:R-:W-:Y:S05]  /*0c00*/  RET.REL.NODEC R8 `(_Z5Tri_kPfS_fiii) ;  /* 0xfffffff008fc7950 */ /* 0x000fea0003c3ffff */
.L_x_16:
[----:B------:R-:W-:-:S00]  /*0c10*/  BRA `(.L_x_16) ;  /* 0xfffffffc00fc7947 */ /* 0x000fc0000383ffff */
[----:B------:R-:W-:-:S00]  /*0c20*/  NOP ;  /* 0x0000000000007918 */ /* 0x000fc00000000000 */
        /* <DEDUP_REMOVED lines=13> */
.L_x_73:


//--------------------- .text._Z9pcr_sym_kPfS_S_i --------------------------
	.section	.text._Z9pcr_sym_kPfS_S_i,"ax",@progbits
	.align	128
        .global         _Z9pcr_sym_kPfS_S_i
        .type           _Z9pcr_sym_kPfS_S_i,@function
        .size           _Z9pcr_sym_kPfS_S_i,(.L_x_76 - _Z9pcr_sym_kPfS_S_i)
        .other          _Z9pcr_sym_kPfS_S_i,@"STO_CUDA_ENTRY STV_DEFAULT"
_Z9pcr_sym_kPfS_S_i:
.text._Z9pcr_sym_kPfS_S_i:
[----:B------:R-:W-:Y:S01]  /*0000*/  LDC R1, c[0x0][0x37c] ;  /* 0x0000df00ff017b82 */ /* 0x000fe20000000800 */
[----:B------:R-:W0:Y:S01]  /*0010*/  LDCU UR6, c[0x0][0x398] ;  /* 0x00007300ff0677ac */ /* 0x000e220008000800 */
[----:B------:R-:W1:Y:S06]  /*0020*/  S2R R14, SR_TID.X ;  /* 0x00000000000e7919 */ /* 0x000e6c0000002100 */
[----:B------:R-:W2:Y:S01]  /*0030*/  LDC R4, c[0x0][0x360] ;  /* 0x0000d800ff047b82 */ /* 0x000ea20000000800 */
[----:B------:R-:W3:Y:S07]  /*0040*/  LDCU.64 UR4, c[0x0][0x358] ;  /* 0x00006b00ff0477ac */ /* 0x000eee0008000a00 */
[----:B------:R-:W4:Y:S01]  /*0050*/  S2UR UR7, SR_CTAID.X ;  /* 0x00000000000779c3 */ /* 0x000f220000002500 */
[----:B0-----:R-:W0:Y:S07]  /*0060*/  I2F.U32.RP R0, UR6 ;  /* 0x0000000600007d06 */ /* 0x001e2e0008209000 */
[----:B------:R-:W5:Y:S08]  /*0070*/  LDC.64 R6, c[0x0][0x380] ;  /* 0x0000e000ff067b82 */ /* 0x000f700000000a00 */
[----:B------:R-:W3:Y:S01]  /*0080*/  LDC.64 R8, c[0x0][0x388] ;  /* 0x0000e200ff087b82 */ /* 0x000ee20000000a00 */
[----:B0-----:R-:W0:Y:S02]  /*0090*/  MUFU.RCP R0, R0 ;  /* 0x0000000000007308 */ /* 0x001e240000001000 */
[----:B0-----:R-:W-:-:S06]  /*00a0*/  IADD3 R2, PT, PT, R0, 0xffffffe, RZ ;  /* 0x0ffffffe00027810 */ /* 0x001fcc0007ffe0ff */
[----:B------:R0:W1:Y:S02]  /*00b0*/  F2I.FTZ.U32.TRUNC.NTZ R3, R2 ;  /* 0x0000000200037305 */ /* 0x000064000021f000 */
[----:B0-----:R-:W-:Y:S02]  /*00c0*/  HFMA2 R2, -RZ, RZ, 0, 0 ;  /* 0x00000000ff027431 */ /* 0x001fe400000001ff */
[----:B-1----:R-:W-:-:S04]  /*00d0*/  IMAD.MOV R5, RZ, RZ, -R3 ;  /* 0x000000ffff057224 */ /* 0x002fc800078e0a03 */
[----:B------:R-:W-:-:S04]  /*00e0*/  IMAD R5, R5, UR6, RZ ;  /* 0x0000000605057c24 */ /* 0x000fc8000f8e02ff */
[----:B------:R-:W-:-:S06]  /*00f0*/  IMAD.HI.U32 R3, R3, R5, R2 ;  /* 0x0000000503037227 */ /* 0x000fcc00078e0002 */
[----:B------:R-:W-:-:S04]  /*0100*/  IMAD.HI.U32 R10, R3, R14, RZ ;  /* 0x0000000e030a7227 */ /* 0x000fc800078e00ff */
[----:B--2---:R-:W-:-:S04]  /*0110*/  IMAD.HI.U32 R12, R3, R4, RZ ;  /* 0x00000004030c7227 */ /* 0x004fc800078e00ff */
[----:B------:R-:W-:Y:S01]  /*0120*/  IMAD.MOV R3, RZ, RZ, -R10 ;  /* 0x000000ffff037224 */ /* 0x000fe200078e0a0a */
[----:B------:R-:W-:-:S03]  /*0130*/  IADD3 R5, PT, PT, -R12, RZ, RZ ;  /* 0x000000ff0c057210 */ /* 0x000fc60007ffe1ff */
[----:B------:R-:W-:Y:S01]  /*0140*/  IMAD R0, R3, UR6, R14 ;  /* 0x0000000603007c24 */ /* 0x000fe2000f8e020e */
[----:B------:R-:W-:Y:S01]  /*0150*/  LOP3.LUT R3, RZ, UR6, RZ, 0x33, !PT ;  /* 0x00000006ff037c12 */ /* 0x000fe2000f8e33ff */
[----:B------:R-:W-:Y:S02]  /*0160*/  IMAD R2, R5, UR6, R4 ;  /* 0x0000000605027c24 */ /* 0x000fe4000f8e0204 */
[----:B------:R-:W0:Y:S01]  /*0170*/  LDC.64 R4, c[0x0][0x390] ;  /* 0x0000e400ff047b82 */ /* 0x000e220000000a00 */
[----:B------:R-:W-:Y:S02]  /*0180*/  ISETP.GE.U32.AND P3, PT, R0, UR6, PT ;  /* 0x0000000600007c0c */ /* 0x000fe4000bf66070 */
[----:B------:R-:W-:-:S11]  /*0190*/  ISETP.GE.U32.AND P2, PT, R2, UR6, PT ;  /* 0x0000000602007c0c */ /* 0x000fd6000bf46070 */
[----:B------:R-:W-:Y:S02]  /*01a0*/  @P3 VIADD R0, R0, -UR6 ;  /* 0x8000000600003c36 */ /* 0x000fe40008000000 */
[----:B------:R-:W-:Y:S01]  /*01b0*/  @P2 IADD3 R2, PT, PT, R2, -UR6, RZ ;  /* 0x8000000602022c10 */ /* 0x000fe2000fffe0ff */
[----:B------:R-:W-:Y:S01]  /*01c0*/  @P3 VIADD R10, R10, 0x1 ;  /* 0x000000010a0a3836 */ /* 0x000fe20000000000 */
[----:B------:R-:W-:Y:S02]  /*01d0*/  ISETP.NE.U32.AND P3, PT, RZ, UR6, PT ;  /* 0x00000006ff007c0c */ /* 0x000fe4000bf65070 */
[----:B------:R-:W-:Y:S02]  /*01e0*/  ISETP.GE.U32.AND P1, PT, R0, UR6, PT ;  /* 0x0000000600007c0c */ /* 0x000fe4000bf26070 */
[----:B------:R-:W-:Y:S02]  /*01f0*/  ISETP.GE.U32.AND P0, PT, R2, UR6, PT ;  /* 0x0000000602007c0c */ /* 0x000fe4000bf06070 */
[----:B------:R-:W-:-:S09]  /*0200*/  @P2 IADD3 R12, PT, PT, R12, 0x1, RZ ;  /* 0x000000010c0c2810 */ /* 0x000fd20007ffe0ff */
[----:B------:R-:W-:Y:S02]  /*0210*/  @P1 VIADD R10, R10, 0x1 ;  /* 0x000000010a0a1836 */ /* 0x000fe40000000000 */
[----:B------:R-:W-:-:S03]  /*0220*/  @P0 IADD3 R12, PT, PT, R12, 0x1, RZ ;  /* 0x000000010c0c0810 */ /* 0x000fc60007ffe0ff */
[C---:B------:R-:W-:Y:S02]  /*0230*/  SEL R2, R3.reuse, R10, !P3 ;  /* 0x0000000a03027207 */ /* 0x040fe40005800000 */
[----:B------:R-:W-:-:S03]  /*0240*/  SEL R3, R3, R12, !P3 ;  /* 0x0000000c03037207 */ /* 0x000fc60005800000 */
[--C-:B------:R-:W-:Y:S02]  /*0250*/  IMAD.MOV R11, RZ, RZ, -R2.reuse ;  /* 0x000000ffff0b7224 */ /* 0x100fe400078e0a02 */
[----:B----4-:R-:W-:Y:S02]  /*0260*/  IMAD R3, R3, UR7, R2 ;  /* 0x0000000703037c24 */ /* 0x010fe4000f8e0202 */
[----:B------:R-:W-:-:S04]  /*0270*/  IMAD R0, R11, UR6, R14 ;  /* 0x000000060b007c24 */ /* 0x000fc8000f8e020e */
[----:B------:R-:W-:-:S04]  /*0280*/  IMAD R3, R3, UR6, R0 ;  /* 0x0000000603037c24 */ /* 0x000fc8000f8e0200 */
[----:B-----5:R-:W-:-:S04]  /*0290*/  IMAD.WIDE R6, R3, 0x4, R6 ;  /* 0x0000000403067825 */ /* 0x020fc800078e0206 */
[----:B---3--:R-:W-:-:S04]  /*02a0*/  IMAD.WIDE R8, R3, 0x4, R8 ;  /* 0x0000000403087825 */ /* 0x008fc800078e0208 */
[----:B0-----:R-:W-:Y:S02]  /*02b0*/  IMAD.WIDE R10, R3, 0x4, R4 ;  /* 0x00000004030a7825 */ /* 0x001fe400078e0204 */
[----:B------:R-:W2:Y:S04]  /*02c0*/  LDG.E R3, desc[UR4][R6.64] ;  /* 0x0000000406037981 */ /* 0x000ea8000c1e1900 */
[----:B------:R0:W3:Y:S04]  /*02d0*/  LDG.E R4, desc[UR4][R8.64] ;  /* 0x0000000408047981 */ /* 0x0000e8000c1e1900 */
[----:B------:R1:W4:Y:S01]  /*02e0*/  LDG.E R5, desc[UR4][R10.64] ;  /* 0x000000040a057981 */ /* 0x000322000c1e1900 */
[----:B------:R-:W-:-:S02]  /*02f0*/  UISETP.GE.AND UP0, UPT, UR6, 0x1, UPT ;  /* 0x000000010600788c */ /* 0x000fc4000bf06270 */
[----:B------:R-:W-:Y:S01]  /*0300*/  I2FP.F32.S32 R12, UR6 ;  /* 0x00000006000c7c45 */ /* 0x000fe20008201400 */
[----:B------:R-:W5:Y:S01]  /*0310*/  S2UR UR5, SR_CgaCtaId ;  /* 0x00000000000579c3 */ /* 0x000f620000008800 */
[----:B------:R-:W-:Y:S01]  /*0320*/  MOV R15, 0x3dc6b27f ;  /* 0x3dc6b27f000f7802 */ /* 0x000fe20000000f00 */
[----:B------:R-:W-:Y:S01]  /*0330*/  USHF.L.U32 UR7, UR6, 0x2, URZ ;  /* 0x0000000206077899 */ /* 0x000fe200080006ff */
[----:B0-----:R-:W-:Y:S01]  /*0340*/  IMAD.MOV.U32 R9, RZ, RZ, 0x7f800000 ;  /* 0x7f800000ff097424 */ /* 0x001fe200078e00ff */
[----:B------:R-:W-:Y:S01]  /*0350*/  PLOP3.LUT P0, PT, PT, PT, UP0, 0x80, 0x8 ;  /* 0x000000000008781c */ /* 0x000fe20003f0f008 */
[----:B------:R-:W-:-:S03]  /*0360*/  UMOV UR4, 0x400 ;  /* 0x0000040000047882 */ /* 0x000fc60000000000 */
[----:B------:R-:W-:Y:S01]  /*0370*/  FSEL R6, RZ, -23, P0 ;  /* 0xc1b80000ff067808 */ /* 0x000fe20000000000 */
[----:B------:R-:W-:-:S08]  /*0380*/  IMAD R2, R2, UR7, RZ ;  /* 0x0000000702027c24 */ /* 0x000fd0000f8e02ff */
[----:B------:R-:W-:-:S05]  /*0390*/  @!P0 FMUL R12, R12, 8388608 ;  /* 0x4b0000000c0c8820 */ /* 0x000fca0000400000 */
[C---:B------:R-:W-:Y:S02]  /*03a0*/  IADD3 R13, PT, PT, R12.reuse, -0x3f3504f3, RZ ;  /* 0xc0cafb0d0c0d7810 */ /* 0x040fe40007ffe0ff */
[----:B------:R-:W-:Y:S01]  /*03b0*/  ISETP.GT.U32.AND P0, PT, R12, 0x7f7fffff, PT ;  /* 0x7f7fffff0c00780c */ /* 0x000fe20003f04070 */
[----:B-----5:R-:W-:Y:S01]  /*03c0*/  ULEA UR4, UR5, UR4, 0x18 ;  /* 0x0000000405047291 */ /* 0x020fe2000f8ec0ff */
[----:B------:R-:W-:-:S05]  /*03d0*/  LOP3.LUT R13, R13, 0xff800000, RZ, 0xc0, !PT ;  /* 0xff8000000d0d7812 */ /* 0x000fca00078ec0ff */
[----:B------:R-:W-:Y:S01]  /*03e0*/  IMAD.IADD R14, R12, 0x1, -R13 ;  /* 0x000000010c0e7824 */ /* 0x000fe200078e0a0d */
[----:B------:R-:W-:-:S03]  /*03f0*/  I2FP.F32.S32 R13, R13 ;  /* 0x0000000d000d7245 */ /* 0x000fc60000201400 */
[----:B------:R-:W-:Y:S02]  /*0400*/  FADD R14, R14, -1 ;  /* 0xbf8000000e0e7421 */ /* 0x000fe40000000000 */
[----:B------:R-:W-:Y:S02]  /*0410*/  FFMA R6, R13, 1.1920928955078125e-07, R6 ;  /* 0x340000000d067823 */ /* 0x000fe40000000006 */
[----:B------:R-:W-:-:S04]  /*0420*/  FFMA R7, R14, R15, -0.16845393180847167969 ;  /* 0xbe2c7f300e077423 */ /* 0x000fc8000000000f */
[----:B------:R-:W-:-:S04]  /*0430*/  FFMA R7, R14, R7, 0.1716887056827545166 ;  /* 0x3e2fcf2a0e077423 */ /* 0x000fc80000000007 */
[----:B------:R-:W-:-:S04]  /*0440*/  FFMA R7, R14, R7, -0.17900948226451873779 ;  /* 0xbe374e430e077423 */ /* 0x000fc80000000007 */
[----:B------:R-:W-:-:S04]  /*0450*/  FFMA R7, R14, R7, 0.20512372255325317383 ;  /* 0x3e520bf40e077423 */ /* 0x000fc80000000007 */
[----:B------:R-:W-:-:S04]  /*0460*/  FFMA R7, R14, R7, -0.24046532809734344482 ;  /* 0xbe763c8b0e077423 */ /* 0x000fc80000000007 */
[----:B------:R-:W-:-:S04]  /*0470*/  FFMA R7, R14, R7, 0.28857114911079406738 ;  /* 0x3e93bf990e077423 */ /* 0x000fc80000000007 */
[----:B------:R-:W-:-:S04]  /*0480*/  FFMA R7, R14, R7, -0.36067417263984680176 ;  /* 0xbeb8aa490e077423 */ /* 0x000fc80000000007 */
[----:B------:R-:W-:-:S04]  /*0490*/  FFMA R7, R14, R7, 0.48089820146560668945 ;  /* 0x3ef6384a0e077423 */ /* 0x000fc80000000007 */
[----:B------:R-:W-:-:S04]  /*04a0*/  FFMA R7, R14, R7, -0.72134751081466674805 ;  /* 0xbf38aa3b0e077423 */ /* 0x000fc80000000007 */
[----:B------:R-:W-:-:S04]  /*04b0*/  FMUL R7, R14, R7 ;  /* 0x000000070e077220 */ /* 0x000fc80000400000 */
[----:B------:R-:W-:-:S04]  /*04c0*/  FMUL R7, R14, R7 ;  /* 0x000000070e077220 */ /* 0x000fc80000400000 */
[----:B------:R-:W-:-:S04]  /*04d0*/  FFMA R7, R14, 1.4426950216293334961, R7 ;  /* 0x3fb8aa3b0e077823 */ /* 0x000fc80000000007 */
[----:B------:R-:W-:Y:S01]  /*04e0*/  FADD R6, R6, R7 ;  /* 0x0000000706067221 */ /* 0x000fe20000000000 */
[C---:B------:R-:W-:Y:S01]  /*04f0*/  @P0 FFMA R6, R12.reuse, R9, +INF ;  /* 0x7f8000000c060423 */ /* 0x040fe20000000009 */
[----:B------:R-:W-:-:S04]  /*0500*/  FSETP.NEU.AND P0, PT, R12, RZ, PT ;  /* 0x000000ff0c00720b */ /* 0x000fc80003f0d000 */
[----:B------:R-:W-:Y:S02]  /*0510*/  FSEL R8, R6, -INF , P0 ;  /* 0xff80000006087808 */ /* 0x000fe40000000000 */
[----:B------:R-:W-:Y:S01]  /*0520*/  LEA R6, R2, UR4, 0x2 ;  /* 0x0000000402067c11 */ /* 0x000fe2000f8e10ff */
[----:B------:R-:W-:Y:S01]  /*0530*/  ULEA.HI UR4, UR6, UR6, URZ, 0x1 ;  /* 0x0000000606047291 */ /* 0x000fe2000f8f08ff */
[C---:B------:R-:W-:Y:S02]  /*0540*/  LOP3.LUT R2, R0.reuse, 0x1, RZ, 0xc0, !PT ;  /* 0x0000000100027812 */ /* 0x040fe400078ec0ff */
[----:B------:R-:W-:Y:S01]  /*0550*/  LEA R7, R0, R6, 0x2 ;  /* 0x0000000600077211 */ /* 0x000fe200078e10ff */
[----:B------:R-:W0:Y:S01]  /*0560*/  F2I.TRUNC.NTZ R8, R8 ;  /* 0x0000000800087305 */ /* 0x000e22000020f100 */
[----:B------:R-:W-:Y:S01]  /*0570*/  ISETP.NE.U32.AND P0, PT, R2, 0x1, PT ;  /* 0x000000010200780c */ /* 0x000fe20003f05070 */
[----:B------:R-:W-:Y:S01]  /*0580*/  USHF.R.U32.HI UR4, URZ, 0x1, UR4 ;  /* 0x00000001ff047899 */ /* 0x000fe20008011604 */
[----:B------:R-:W-:-:S03]  /*0590*/  IADD3 R2, PT, PT, R7, UR7, RZ ;  /* 0x0000000707027c10 */ /* 0x000fc6000fffe0ff */
[----:B------:R-:W-:Y:S02]  /*05a0*/  UIADD3 UR4, UPT, UPT, -UR4, UR6, URZ ;  /* 0x0000000604047290 */ /* 0x000fe4000fffe1ff */
[----:B------:R-:W-:-:S04]  /*05b0*/  VIADD R9, R2, UR7 ;  /* 0x0000000702097c36 */ /* 0x000fc80008000000 */
[----:B-1----:R-:W-:Y:S02]  /*05c0*/  MOV R11, UR4 ;  /* 0x00000004000b7c02 */ /* 0x002fe40008000f00 */
[----:B0-----:R-:W-:-:S04]  /*05d0*/  VIMNMX R10, PT, PT, R8, -0x1, !PT ;  /* 0xffffffff080a7848 */ /* 0x001fc80007fe0100 */
[----:B------:R-:W-:-:S04]  /*05e0*/  IADD3 R10, PT, PT, -R10, RZ, RZ ;  /* 0x000000ff0a0a7210 */ /* 0x000fc80007ffe1ff */
[----:B------:R-:W-:Y:S01]  /*05f0*/  ISETP.NE.AND P1, PT, R10, 0x1, PT ;  /* 0x000000010a00780c */ /* 0x000fe20003f25270 */
[----:B--2---:R0:W-:Y:S04]  /*0600*/  STS [R7], R3 ;  /* 0x0000000307007388 */ /* 0x0041e80000000800 */
[----:B---3--:R1:W-:Y:S04]  /*0610*/  STS [R7+UR7], R4 ;  /* 0x0000000407007988 */ /* 0x0083e80008000807 */
[----:B----4-:R1:W-:Y:S01]  /*0620*/  STS [R2+UR7], R5 ;  /* 0x0000000502007988 */ /* 0x0103e20008000807 */
[----:B0-----:R-:W-:-:S03]  /*0630*/  SEL R3, R11, RZ, !P0 ;  /* 0x000000ff0b037207 */ /* 0x001fc60004000000 */
[----:B------:R1:W-:Y:S01]  /*0640*/  STS [R9+UR7], R0 ;  /* 0x0000000009007988 */ /* 0x0003e20008000807 */
[----:B------:R-:W-:Y:S01]  /*0650*/  LEA.HI R3, R0, R3, RZ, 0x1f ;  /* 0x0000000300037211 */ /* 0x000fe200078ff8ff */
[----:B------:R-:W-:Y:S06]  /*0660*/  BAR.SYNC.DEFER_BLOCKING 0x0 ;  /* 0x0000000000007b1d */ /* 0x000fec0000010000 */
[----:B------:R-:W-:Y:S05]  /*0670*/  @!P1 EXIT ;  /* 0x000000000000994d */ /* 0x000fea0003800000 */
[----:B------:R-:W-:Y:S01]  /*0680*/  IMAD R3, R3, 0x4, R6 ;  /* 0x0000000403037824 */ /* 0x000fe200078e0206 */
[----:B-1----:R-:W-:Y:S01]  /*0690*/  MOV R0, R10 ;  /* 0x0000000a00007202 */ /* 0x002fe20000000f00 */
[----:B------:R-:W-:-:S06]  /*06a0*/  UMOV UR4, URZ ;  /* 0x000000ff00047c82 */ /* 0x000fcc0008000000 */
.L_x_17:
[----:B------:R-:W0:Y:S01]  /*06b0*/  LDS R2, [R9+UR7] ;  /* 0x0000000709027984 */ /* 0x000e220008000800 */
[----:B------:R-:W-:Y:S01]  /*06c0*/  BAR.SYNC.DEFER_BLOCKING 0x0 ;  /* 0x0000000000007b1d */ /* 0x000fe20000010000 */
[----:B------:R-:W-:Y:S01]  /*06d0*/  ISETP.LE.AND P0, PT, R8, UR4, PT ;  /* 0x0000000408007c0c */ /* 0x000fe2000bf03270 */
[----:B------:R-:W-:Y:S01]  /*06e0*/  UIADD3 UR4, UPT, UPT, UR4, 0x1, URZ ;  /* 0x0000000104047890 */ /* 0x000fe2000fffe0ff */
[----:B------:R-:W-:-:S11]  /*06f0*/  IADD3 R0, PT, PT, R0, 0x1, RZ ;  /* 0x0000000100007810 */ /* 0x000fd60007ffe0ff */
[----:B0-----:R-:W-:-:S05]  /*0700*/  @!P0 I2FP.F32.S32 R2, R2 ;  /* 0x0000000200028245 */ /* 0x001fca0000201400 */
[----:B------:R0:W-:Y:S01]  /*0710*/  @!P0 STS [R3], R2 ;  /* 0x0000000203008388 */ /* 0x0001e20000000800 */
[----:B------:R-:W-:Y:S01]  /*0720*/  @!P0 BAR.SYNC.DEFER_BLOCKING 0x0 ;  /* 0x0000000000008b1d */ /* 0x000fe20000010000 */
[----:B------:R-:W-:-:S13]  /*0730*/  ISETP.NE.AND P0, PT, R0, 0x1, PT ;  /* 0x000000010000780c */ /* 0x000fda0003f05270 */
[----:B0-----:R-:W-:Y:S05]  /*0740*/  @P0 BRA `(.L_x_17) ;  /* 0xfffffffc00d80947 */ /* 0x001fea000383ffff */
[----:B------:R-:W-:Y:S05]  /*0750*/  EXIT ;  /* 0x000000000000794d */ /* 0x000fea0003800000 */
.L_x_18:
        /* <DEDUP_REMOVED lines=10> */
.L_x_76:


//--------------------- .text._Z10thom_sym_kPfS_S_i --------------------------
	.section	.text._Z10thom_sym_kPfS_S_i,"ax",@progbits
	.align	128
        .global         _Z10thom_sym_kPfS_S_i
        .type           _Z10thom_sym_kPfS_S_i,@function
        .size           _Z10thom_sym_kPfS_S_i,(.L_x_74 - _Z10thom_sym_kPfS_S_i)
        .other          _Z10thom_sym_kPfS_S_i,@"STO_CUDA_ENTRY STV_DEFAULT"
_Z10thom_sym_kPfS_S_i:
.text._Z10thom_sym_kPfS_S_i:
[----:B------:R-:W-:Y:S01]  /*0000*/  LDC R1, c[0x0][0x37c] ;  /* 0x0000df00ff017b82 */ /* 0x000fe20000000800 */
[----:B------:R-:W0:Y:S07]  /*0010*/  S2R R4, SR_TID.X ;  /* 0x0000000000047919 */ /* 0x000e2e0000002100 */
[----:B------:R-:W0:Y:S01]  /*0020*/  S2UR UR4, SR_CTAID.X ;  /* 0x00000000000479c3 */ /* 0x000e220000002500 */
[----:B------:R-:W1:Y:S01]  /*0030*/  LDCU UR5, c[0x0][0x398] ;  /* 0x00007300ff0577ac */ /* 0x000e620008000800 */
[----:B------:R-:W2:Y:S06]  /*0040*/  LDCU.64 UR8, c[0x0][0x358] ;  /* 0x00006b00ff0877ac */ /* 0x000eac0008000a00 */
[----:B------:R-:W0:Y:S08]  /*0050*/  LDC R3, c[0x0][0x360] ;  /* 0x0000d800ff037b82 */ /* 0x000e300000000800 */
[----:B------:R-:W3:Y:S08]  /*0060*/  LDC.64 R16, c[0x0][0x388] ;  /* 0x0000e200ff107b82 */ /* 0x000ef00000000a00 */
[----:B------:R-:W4:Y:S01]  /*0070*/  LDC.64 R14, c[0x0][0x380] ;  /* 0x0000e000ff0e7b82 */ /* 0x000f220000000a00 */
[----:B0-----:R-:W-:-:S04]  /*0080*/  IMAD R4, R3, UR4, R4 ;  /* 0x0000000403047c24 */ /* 0x001fc8000f8e0204 */
[----:B-1----:R-:W-:-:S04]  /*0090*/  IMAD R4, R4, UR5, RZ ;  /* 0x0000000504047c24 */ /* 0x002fc8000f8e02ff */
[----:B---3--:R-:W-:-:S05]  /*00a0*/  IMAD.WIDE R16, R4, 0x4, R16 ;  /* 0x0000000404107825 */ /* 0x008fca00078e0210 */
[----:B--2---:R-:W2:Y:S01]  /*00b0*/  LDG.E R5, desc[UR8][R16.64] ;  /* 0x0000000810057981 */ /* 0x004ea2000c1e1900 */
[----:B----4-:R-:W-:-:S05]  /*00c0*/  IMAD.WIDE R14, R4, 0x4, R14 ;  /* 0x00000004040e7825 */ /* 0x010fca00078e020e */
[----:B------:R-:W3:Y:S01]  /*00d0*/  LDG.E R3, desc[UR8][R14.64+0x4] ;  /* 0x000004080e037981 */ /* 0x000ee2000c1e1900 */
[----:B------:R-:W0:Y:S01]  /*00e0*/  LDCU UR5, c[0x0][0x398] ;  /* 0x00007300ff0577ac */ /* 0x000e220008000800 */
[----:B------:R-:W-:Y:S01]  /*00f0*/  BSSY.RECONVERGENT B2, `(.L_x_19) ;  /* 0x000000d000027945 */ /* 0x000fe20003800200 */
[----:B--2---:R-:W1:Y:S08]  /*0100*/  MUFU.RCP R0, R5 ;  /* 0x0000000500007308 */ /* 0x004e700000001000 */
[----:B---3--:R-:W2:Y:S01]  /*0110*/  FCHK P0, R3, R5 ;  /* 0x0000000503007302 */ /* 0x008ea20000000000 */
[----:B-1----:R-:W-:-:S04]  /*0120*/  FFMA R7, -R5, R0, 1 ;  /* 0x3f80000005077423 */ /* 0x002fc80000000100 */
[----:B------:R-:W-:-:S04]  /*0130*/  FFMA R0, R0, R7, R0 ;  /* 0x0000000700007223 */ /* 0x000fc80000000000 */
[----:B------:R-:W-:-:S04]  /*0140*/  FFMA R7, R3, R0, RZ ;  /* 0x0000000003077223 */ /* 0x000fc800000000ff */
[----:B------:R-:W-:-:S04]  /*0150*/  FFMA R2, -R5, R7, R3 ;  /* 0x0000000705027223 */ /* 0x000fc80000000103 */
[----:B------:R-:W-:Y:S01]  /*0160*/  FFMA R7, R0, R2, R7 ;  /* 0x0000000200077223 */ /* 0x000fe20000000007 */
[----:B0-2---:R-:W-:Y:S06]  /*0170*/  @!P0 BRA `(.L_x_20) ;  /* 0x0000000000108947 */ /* 0x005fec0003800000 */
[----:B------:R-:W-:Y:S02]  /*0180*/  MOV R0, R5 ;  /* 0x0000000500007202 */ /* 0x000fe40000000f00 */
[----:B------:R-:W-:-:S07]  /*0190*/  MOV R2, 0x1b0 ;  /* 0x000001b000027802 */ /* 0x000fce0000000f00 */
[----:B------:R-:W-:Y:S05]  /*01a0*/  CALL.REL.NOINC `($__internal_1_$__cuda_sm3x_div_rn_noftz_f32_slowpath) ;  /* 0x0000001c00f47944 */ /* 0x000fea0003c00000 */
[----:B------:R-:W-:-:S07]  /*01b0*/  MOV R7, R0 ;  /* 0x0000000000077202 */ /* 0x000fce0000000f00 */
.L_x_20:
[----:B------:R-:W-:Y:S05]  /*01c0*/  BSYNC.RECONVERGENT B2 ;  /* 0x0000000000027941 */ /* 0x000fea0003800200 */
.L_x_19:
[----:B------:R-:W0:Y:S08]  /*01d0*/  LDC.64 R12, c[0x4][0x8] ;  /* 0x01000200ff0c7b82 */ /* 0x000e300000000a00 */
[----:B------:R-:W1:Y:S01]  /*01e0*/  LDC.64 R10, c[0x0][0x390] ;  /* 0x0000e400ff0a7b82 */ /* 0x000e620000000a00 */
[----:B0-----:R-:W-:-:S05]  /*01f0*/  IMAD.WIDE R12, R4, 0x4, R12 ;  /* 0x00000004040c7825 */ /* 0x001fca00078e020c */
[----:B------:R0:W-:Y:S01]  /*0200*/  STG.E desc[UR8][R12.64+0x4], R7 ;  /* 0x000004070c007986 */ /* 0x0001e2000c101908 */
[----:B-1----:R-:W-:-:S05]  /*0210*/  IMAD.WIDE R10, R4, 0x4, R10 ;  /* 0x00000004040a7825 */ /* 0x002fca00078e020a */
[----:B------:R-:W2:Y:S01]  /*0220*/  LDG.E R3, desc[UR8][R10.64] ;  /* 0x000000080a037981 */ /* 0x000ea2000c1e1900 */
[----:B------:R-:W1:Y:S01]  /*0230*/  MUFU.RCP R0, R5 ;  /* 0x0000000500007308 */ /* 0x000e620000001000 */
[----:B------:R-:W-:Y:S01]  /*0240*/  BSSY.RECONVERGENT B2, `(.L_x_21) ;  /* 0x000000b000027945 */ /* 0x000fe20003800200 */
[----:B-1----:R-:W-:-:S04]  /*0250*/  FFMA R9, -R5, R0, 1 ;  /* 0x3f80000005097423 */ /* 0x002fc80000000100 */
[----:B------:R-:W-:Y:S02]  /*0260*/  FFMA R0, R0, R9, R0 ;  /* 0x0000000900007223 */ /* 0x000fe40000000000 */
[----:B--2---:R-:W1:Y:S02]  /*0270*/  FCHK P0, R3, R5 ;  /* 0x0000000503007302 */ /* 0x004e640000000000 */
[----:B------:R-:W-:-:S04]  /*0280*/  FFMA R2, R0, R3, RZ ;  /* 0x0000000300027223 */ /* 0x000fc800000000ff */
[----:B------:R-:W-:-:S04]  /*0290*/  FFMA R9, -R5, R2, R3 ;  /* 0x0000000205097223 */ /* 0x000fc80000000103 */
[----:B------:R-:W-:Y:S01]  /*02a0*/  FFMA R0, R0, R9, R2 ;  /* 0x0000000900007223 */ /* 0x000fe20000000002 */
[----:B01----:R-:W-:Y:S06]  /*02b0*/  @!P0 BRA `(.L_x_22) ;  /* 0x00000000000c8947 */ /* 0x003fec0003800000 */
[----:B------:R-:W-:Y:S02]  /*02c0*/  MOV R0, R5 ;  /* 0x0000000500007202 */ /* 0x000fe40000000f00 */
[----:B------:R-:W-:-:S07]  /*02d0*/  MOV R2, 0x2f0 ;  /* 0x000002f000027802 */ /* 0x000fce0000000f00 */
[----:B------:R-:W-:Y:S05]  /*02e0*/  CALL.REL.NOINC `($__internal_1_$__cuda_sm3x_div_rn_noftz_f32_slowpath) ;  /* 0x0000001c00a47944 */ /* 0x000fea0003c00000 */
.L_x_22:
[----:B------:R-:W-:Y:S05]  /*02f0*/  BSYNC.RECONVERGENT B2 ;  /* 0x0000000000027941 */ /* 0x000fea0003800200 */
.L_x_21:
[----:B------:R-:W0:Y:S01]  /*0300*/  LDCU UR4, c[0x0][0x398] ;  /* 0x00007300ff0477ac */ /* 0x000e220008000800 */
[----:B------:R1:W-:Y:S01]  /*0310*/  STG.E desc[UR8][R10.64], R0 ;  /* 0x000000000a007986 */ /* 0x0003e2000c101908 */
[----:B0-----:R-:W-:-:S09]  /*0320*/  UISETP.GE.AND UP0, UPT, UR4, 0x3, UPT ;  /* 0x000000030400788c */ /* 0x001fd2000bf06270 */
[----:B-1----:R-:W-:Y:S05]  /*0330*/  BRA.U !UP0, `(.L_x_23) ;  /* 0x0000001508387547 */ /* 0x002fea000b800000 */
[----:B------:R-:W-:Y:S01]  /*0340*/  UIADD3 UR6, UPT, UPT, UR4, -0x3, URZ ;  /* 0xfffffffd04067890 */ /* 0x000fe2000fffe0ff */
[----:B------:R-:W-:-:S03]  /*0350*/  HFMA2 R19, -RZ, RZ, 0, 5.9604644775390625e-08 ;  /* 0x00000001ff137431 */ /* 0x000fc600000001ff */
[----:B------:R-:W-:-:S09]  /*0360*/  UISETP.GE.U32.AND UP0, UPT, UR6, 0x3, UPT ;  /* 0x000000030600788c */ /* 0x000fd2000bf06070 */
[----:B------:R-:W-:Y:S05]  /*0370*/  BRA.U !UP0, `(.L_x_24) ;  /* 0x0000000908d87547 */ /* 0x000fea000b800000 */
[----:B------:R-:W-:Y:S01]  /*0380*/  UIADD3 UR4, UPT, UPT, UR4, -0x2, URZ ;  /* 0xfffffffe04047890 */ /* 0x000fe2000fffe0ff */
[----:B------:R-:W-:Y:S01]  /*0390*/  IADD3 R5, PT, PT, R4, 0x1, RZ ;  /* 0x0000000104057810 */ /* 0x000fe20007ffe0ff */
[----:B------:R-:W0:Y:S01]  /*03a0*/  LDCU.64 UR10, c[0x4][0x8] ;  /* 0x01000100ff0a77ac */ /* 0x000e220008000a00 */
[----:B------:R-:W-:Y:S01]  /*03b0*/  MOV R6, RZ ;  /* 0x000000ff00067202 */ /* 0x000fe20000000f00 */
[----:B------:R-:W-:Y:S01]  /*03c0*/  ULOP3.LUT UR4, UR4, 0xfffffffc, URZ, 0xc0, !UPT ;  /* 0xfffffffc04047892 */ /* 0x000fe2000f8ec0ff */
[----:B------:R-:W1:Y:S03]  /*03d0*/  LDCU.64 UR6, c[0x0][0x380] ;  /* 0x00007000ff0677ac */ /* 0x000e660008000a00 */
[----:B------:R-:W-:-:S12]  /*03e0*/  UIADD3 UR4, UPT, UPT, -UR4, URZ, URZ ;  /* 0x000000ff04047290 */ /* 0x000fd8000fffe1ff */
.L_x_41:
[----:B------:R-:W-:-:S05]  /*03f0*/  IADD3 R27, PT, PT, R6, 0x1, RZ ;  /* 0x00000001061b7810 */ /* 0x000fca0007ffe0ff */
[----:B------:R-:W-:-:S04]  /*0400*/  IMAD.WIDE R18, R27, 0x4, R16 ;  /* 0x000000041b127825 */ /* 0x000fc800078e0210 */
[C---:B------:R-:W-:Y:S01]  /*0410*/  IMAD.WIDE R20, R27.reuse, 0x4, R14 ;  /* 0x000000041b147825 */ /* 0x040fe200078e020e */
[----:B--2---:R-:W2:Y:S03]  /*0420*/  LDG.E R7, desc[UR8][R18.64] ;  /* 0x0000000812077981 */ /* 0x004ea6000c1e1900 */
[----:B------:R-:W-:Y:S01]  /*0430*/  IMAD.WIDE R22, R27, 0x4, R12 ;  /* 0x000000041b167825 */ /* 0x000fe200078e020c */
[----:B------:R-:W2:Y:S04]  /*0440*/  LDG.E R0, desc[UR8][R20.64] ;  /* 0x0000000814007981 */ /* 0x000ea8000c1e1900 */
[----:B------:R-:W2:Y:S04]  /*0450*/  LDG.E R8, desc[UR8][R22.64] ;  /* 0x0000000816087981 */ /* 0x000ea8000c1e1900 */
[----:B------:R-:W3:Y:S01]  /*0460*/  LDG.E R3, desc[UR8][R20.64+0x4] ;  /* 0x0000040814037981 */ /* 0x000ee2000c1e1900 */
[----:B------:R-:W-:Y:S01]  /*0470*/  UIADD3 UR4, UPT, UPT, UR4, 0x4, URZ ;  /* 0x0000000404047890 */ /* 0x000fe2000fffe0ff */
[----:B------:R-:W-:Y:S03]  /*0480*/  BSSY.RECONVERGENT B2, `(.L_x_25) ;  /* 0x000000f000027945 */ /* 0x000fe60003800200 */
[----:B------:R-:W-:Y:S01]  /*0490*/  UISETP.NE.AND UP0, UPT, UR4, URZ, UPT ;  /* 0x000000ff0400728c */ /* 0x000fe2000bf05270 */
[----:B------:R-:W-:Y:S01]  /*04a0*/  SHF.R.S32.HI R26, RZ, 0x1f, R27 ;  /* 0x0000001fff1a7819 */ /* 0x000fe2000001141b */
[----:B--2---:R-:W-:-:S04]  /*04b0*/  FFMA R24, -R0, R8, R7 ;  /* 0x0000000800187223 */ /* 0x004fc80000000107 */
[----:B------:R-:W2:Y:S08]  /*04c0*/  MUFU.RCP R0, R24 ;  /* 0x0000001800007308 */ /* 0x000eb00000001000 */
[----:B---3--:R-:W3:Y:S01]  /*04d0*/  FCHK P0, R3, R24 ;  /* 0x0000001803007302 */ /* 0x008ee20000000000 */
[----:B--2---:R-:W-:-:S04]  /*04e0*/  FFMA R7, -R24, R0, 1 ;  /* 0x3f80000018077423 */ /* 0x004fc80000000100 */
[----:B------:R-:W-:-:S04]  /*04f0*/  FFMA R0, R0, R7, R0 ;  /* 0x0000000700007223 */ /* 0x000fc80000000000 */
[----:B------:R-:W-:-:S04]  /*0500*/  FFMA R7, R3, R0, RZ ;  /* 0x0000000003077223 */ /* 0x000fc800000000ff */
[----:B------:R-:W-:-:S04]  /*0510*/  FFMA R2, -R24, R7, R3 ;  /* 0x0000000718027223 */ /* 0x000fc80000000103 */
[----:B------:R-:W-:Y:S01]  /*0520*/  FFMA R0, R0, R2, R7 ;  /* 0x0000000200007223 */ /* 0x000fe20000000007 */
[----:B---3--:R-:W-:Y:S06]  /*0530*/  @!P0 BRA `(.L_x_26) ;  /* 0x00000000000c8947 */ /* 0x008fec0003800000 */
[----:B------:R-:W-:Y:S02]  /*0540*/  MOV R0, R24 ;  /* 0x0000001800007202 */ /* 0x000fe40000000f00 */
[----:B------:R-:W-:-:S07]  /*0550*/  MOV R2, 0x570 ;  /* 0x0000057000027802 */ /* 0x000fce0000000f00 */
[----:B01----:R-:W-:Y:S05]  /*0560*/  CALL.REL.NOINC `($__internal_1_$__cuda_sm3x_div_rn_noftz_f32_slowpath) ;  /* 0x0000001c00047944 */ /* 0x003fea0003c00000 */
.L_x_26:
[----:B01----:R-:W-:Y:S05]  /*0570*/  BSYNC.RECONVERGENT B2 ;  /* 0x0000000000027941 */ /* 0x003fea0003800200 */
.L_x_25:
[----:B------:R0:W-:Y:S04]  /*0580*/  STG.E desc[UR8][R22.64+0x4], R0 ;  /* 0x0000040016007986 */ /* 0x0001e8000c101908 */
[----:B------:R-:W2:Y:S04]  /*0590*/  LDG.E R2, desc[UR8][R20.64] ;  /* 0x0000000814027981 */ /* 0x000ea8000c1e1900 */
[----:B------:R-:W2:Y:S01]  /*05a0*/  LDG.E R9, desc[UR8][R18.64] ;  /* 0x0000000812097981 */ /* 0x000ea2000c1e1900 */
[----:B------:R-:W-:-:S05]  /*05b0*/  IMAD.WIDE R24, R27, 0x4, R10 ;  /* 0x000000041b187825 */ /* 0x000fca00078e020a */
[----:B------:R-:W3:Y:S04]  /*05c0*/  LDG.E R3, desc[UR8][R24.64] ;  /* 0x0000000818037981 */ /* 0x000ee8000c1e1900 */
[----:B------:R-:W3:Y:S01]  /*05d0*/  LDG.E R7, desc[UR8][R24.64+-0x4] ;  /* 0xfffffc0818077981 */ /* 0x000ee2000c1e1900 */
[----:B------:R-:W-:Y:S01]  /*05e0*/  BSSY.RECONVERGENT B2, `(.L_x_27) ;  /* 0x000000e000027945 */ /* 0x000fe20003800200 */
[----:B--2---:R-:W-:-:S04]  /*05f0*/  FFMA R28, R8, -R2, R9 ;  /* 0x80000002081c7223 */ /* 0x004fc80000000009 */
[----:B------:R-:W1:Y:S01]  /*0600*/  MUFU.RCP R8, R28 ;  /* 0x0000001c00087308 */ /* 0x000e620000001000 */
[----:B---3--:R-:W-:-:S07]  /*0610*/  FFMA R3, -R2, R7, R3 ;  /* 0x0000000702037223 */ /* 0x008fce0000000103 */
[----:B------:R-:W2:Y:S01]  /*0620*/  FCHK P0, R3, R28 ;  /* 0x0000001c03007302 */ /* 0x000ea20000000000 */
[----:B-1----:R-:W-:-:S04]  /*0630*/  FFMA R9, -R28, R8, 1 ;  /* 0x3f8000001c097423 */ /* 0x002fc80000000108 */
[----:B------:R-:W-:-:S04]  /*0640*/  FFMA R8, R8, R9, R8 ;  /* 0x0000000908087223 */ /* 0x000fc80000000008 */
[----:B------:R-:W-:-:S04]  /*0650*/  FFMA R7, R3, R8, RZ ;  /* 0x0000000803077223 */ /* 0x000fc800000000ff */
[----:B0-----:R-:W-:-:S04]  /*0660*/  FFMA R0, -R28, R7, R3 ;  /* 0x000000071c007223 */ /* 0x001fc80000000103 */
[----:B------:R-:W-:Y:S01]  /*0670*/  FFMA R0, R8, R0, R7 ;  /* 0x0000000008007223 */ /* 0x000fe20000000007 */
[----:B--2---:R-:W-:Y:S06]  /*0680*/  @!P0 BRA `(.L_x_28) ;  /* 0x00000000000c8947 */ /* 0x004fec0003800000 */
[----:B------:R-:W-:Y:S02]  /*0690*/  MOV R0, R28 ;  /* 0x0000001c00007202 */ /* 0x000fe40000000f00 */
[----:B------:R-:W-:-:S07]  /*06a0*/  MOV R2, 0x6c0 ;  /* 0x000006c000027802 */ /* 0x000fce0000000f00 */
[----:B------:R-:W-:Y:S05]  /*06b0*/  CALL.REL.NOINC `($__internal_1_$__cuda_sm3x_div_rn_noftz_f32_slowpath) ;  /* 0x0000001800b07944 */ /* 0x000fea0003c00000 */
.L_x_28:
[----:B------:R-:W-:Y:S05]  /*06c0*/  BSYNC.RECONVERGENT B2 ;  /* 0x0000000000027941 */ /* 0x000fea0003800200 */
.L_x_27:
[----:B------:R0:W-:Y:S01]  /*06d0*/  STG.E desc[UR8][R24.64], R0 ;  /* 0x0000000018007986 */ /* 0x0001e2000c101908 */
[----:B------:R-:W-:-:S03]  /*06e0*/  IADD3 R3, P0, PT, R5, R27, RZ ;  /* 0x0000001b05037210 */ /* 0x000fc60007f1e0ff */
[----:B------:R-:W2:Y:S04]  /*06f0*/  LDG.E R7, desc[UR8][R18.64+0x4] ;  /* 0x0000040812077981 */ /* 0x000ea8000c1e1900 */
[----:B------:R-:W2:Y:S04]  /*0700*/  LDG.E R2, desc[UR8][R20.64+0x4] ;  /* 0x0000040814027981 */ /* 0x000ea8000c1e1900 */
[----:B------:R-:W2:Y:S01]  /*0710*/  LDG.E R8, desc[UR8][R22.64+0x4] ;  /* 0x0000040816087981 */ /* 0x000ea2000c1e1900 */
[----:B------:R-:W-:Y:S02]  /*0720*/  LEA.HI.X.SX32 R26, R5, R26, 0x1, P0 ;  /* 0x0000001a051a7211 */ /* 0x000fe400000f0eff */
[----:B------:R-:W-:-:S02]  /*0730*/  SHF.L.U32 R27, R3, 0x2, RZ ;  /* 0x00000002031b7819 */ /* 0x000fc400000006ff */
[----:B------:R-:W-:Y:S02]  /*0740*/  SHF.L.U64.HI R26, R3, 0x2, R26 ;  /* 0x00000002031a7819 */ /* 0x000fe4000001021a */
[----:B------:R-:W-:-:S04]  /*0750*/  IADD3 R32, P0, PT, R27, UR6, RZ ;  /* 0x000000061b207c10 */ /* 0x000fc8000ff1e0ff */
[----:B------:R-:W-:-:S05]  /*0760*/  IADD3.X R33, PT, PT, R26, UR7, RZ, P0, !PT ;  /* 0x000000071a217c10 */ /* 0x000fca00087fe4ff */
[----:B------:R-:W3:Y:S01]  /*0770*/  LDG.E R3, desc[UR8][R32.64+0x4] ;  /* 0x0000040820037981 */ /* 0x000ee2000c1e1900 */
[----:B------:R-:W-:Y:S01]  /*0780*/  BSSY.RECONVERGENT B2, `(.L_x_29) ;  /* 0x000000d000027945 */ /* 0x000fe20003800200 */
[----:B--2---:R-:W-:-:S04]  /*0790*/  FFMA R28, -R2, R8, R7 ;  /* 0x00000008021c7223 */ /* 0x004fc80000000107 */
[----:B0-----:R-:W0:Y:S08]  /*07a0*/  MUFU.RCP R0, R28 ;  /* 0x0000001c00007308 */ /* 0x001e300000001000 */
[----:B---3--:R-:W1:Y:S01]  /*07b0*/  FCHK P0, R3, R28 ;  /* 0x0000001c03007302 */ /* 0x008e620000000000 */
[----:B0-----:R-:W-:-:S04]  /*07c0*/  FFMA R7, -R28, R0, 1 ;  /* 0x3f8000001c077423 */ /* 0x001fc80000000100 */
[----:B------:R-:W-:-:S04]  /*07d0*/  FFMA R0, R0, R7, R0 ;  /* 0x0000000700007223 */ /* 0x000fc80000000000 */
[----:B------:R-:W-:-:S04]  /*07e0*/  FFMA R7, R3, R0, RZ ;  /* 0x0000000003077223 */ /* 0x000fc800000000ff */
[----:B------:R-:W-:-:S04]  /*07f0*/  FFMA R2, -R28, R7, R3 ;  /* 0x000000071c027223 */ /* 0x000fc80000000103 */
[----:B------:R-:W-:Y:S01]  /*0800*/  FFMA R0, R0, R2, R7 ;  /* 0x0000000200007223 */ /* 0x000fe20000000007 */
[----:B-1----:R-:W-:Y:S06]  /*0810*/  @!P0 BRA `(.L_x_30) ;  /* 0x00000000000c8947 */ /* 0x002fec0003800000 */
[----:B------:R-:W-:Y:S02]  /*0820*/  MOV R0, R28 ;  /* 0x0000001c00007202 */ /* 0x000fe40000000f00 */
[----:B------:R-:W-:-:S07]  /*0830*/  MOV R2, 0x850 ;  /* 0x0000085000027802 */ /* 0x000fce0000000f00 */
[----:B------:R-:W-:Y:S05]  /*0840*/  CALL.REL.NOINC `($__internal_1_$__cuda_sm3x_div_rn_noftz_f32_slowpath) ;  /* 0x00000018004c7944 */ /* 0x000fea0003c00000 */
.L_x_30:
[----:B------:R-:W-:Y:S05]  /*0850*/  BSYNC.RECONVERGENT B2 ;  /* 0x0000000000027941 */ /* 0x000fea0003800200 */
.L_x_29:
[----:B------:R-:W-:-:S04]  /*0860*/  IADD3 R34, P0, PT, R27, UR10, RZ ;  /* 0x0000000a1b227c10 */ /* 0x000fc8000ff1e0ff */
[----:B------:R-:W-:-:S05]  /*0870*/  IADD3.X R35, PT, PT, R26, UR11, RZ, P0, !PT ;  /* 0x0000000b1a237c10 */ /* 0x000fca00087fe4ff */
[----:B------:R0:W-:Y:S04]  /*0880*/  STG.E desc[UR8][R34.64+0x4], R0 ;  /* 0x0000040022007986 */ /* 0x0001e8000c101908 */
[----:B------:R-:W2:Y:S04]  /*0890*/  LDG.E R2, desc[UR8][R20.64+0x4] ;  /* 0x0000040814027981 */ /* 0x000ea8000c1e1900 */
[----:B------:R-:W2:Y:S04]  /*08a0*/  LDG.E R9, desc[UR8][R18.64+0x4] ;  /* 0x0000040812097981 */ /* 0x000ea8000c1e1900 */
        /* <DEDUP_REMOVED lines=16> */
.L_x_32:
[----:B------:R-:W-:Y:S05]  /*09b0*/  BSYNC.RECONVERGENT B2 ;  /* 0x0000000000027941 */ /* 0x000fea0003800200 */
.L_x_31:
[----:B------:R0:W-:Y:S04]  /*09c0*/  STG.E desc[UR8][R24.64+0x4], R0 ;  /* 0x0000040018007986 */ /* 0x0001e8000c101908 */
[----:B------:R-:W2:Y:S04]  /*09d0*/  LDG.E R7, desc[UR8][R18.64+0x8] ;  /* 0x0000080812077981 */ /* 0x000ea8000c1e1900 */
[----:B------:R-:W2:Y:S04]  /*09e0*/  LDG.E R2, desc[UR8][R20.64+0x8] ;  /* 0x0000080814027981 */ /* 0x000ea8000c1e1900 */
[----:B------:R-:W2:Y:S04]  /*09f0*/  LDG.E R8, desc[UR8][R22.64+0x8] ;  /* 0x0000080816087981 */ /* 0x000ea8000c1e1900 */
[----:B------:R-:W3:Y:S01]  /*0a00*/  LDG.E R3, desc[UR8][R32.64+0x8] ;  /* 0x0000080820037981 */ /* 0x000ee2000c1e1900 */
[----:B------:R-:W-:Y:S01]  /*0a10*/  BSSY.RECONVERGENT B2, `(.L_x_33) ;  /* 0x000000d000027945 */ /* 0x000fe20003800200 */
[----:B--2---:R-:W-:-:S04]  /*0a20*/  FFMA R26, -R2, R8, R7 ;  /* 0x00000008021a7223 */ /* 0x004fc80000000107 */
[----:B------:R-:W1:Y:S08]  /*0a30*/  MUFU.RCP R2, R26 ;  /* 0x0000001a00027308 */ /* 0x000e700000001000 */
[----:B---3--:R-:W2:Y:S01]  /*0a40*/  FCHK P0, R3, R26 ;  /* 0x0000001a03007302 */ /* 0x008ea20000000000 */
        /* <DEDUP_REMOVED lines=9> */
.L_x_34:
[----:B------:R-:W-:Y:S05]  /*0ae0*/  BSYNC.RECONVERGENT B2 ;  /* 0x0000000000027941 */ /* 0x000fea0003800200 */
.L_x_33:
        /* <DEDUP_REMOVED lines=19> */
.L_x_36:
[----:B------:R-:W-:Y:S05]  /*0c20*/  BSYNC.RECONVERGENT B2 ;  /* 0x0000000000027941 */ /* 0x000fea0003800200 */
.L_x_35:
        /* <DEDUP_REMOVED lines=18> */
.L_x_38:
[----:B------:R-:W-:Y:S05]  /*0d50*/  BSYNC.RECONVERGENT B2 ;  /* 0x0000000000027941 */ /* 0x000fea0003800200 */
.L_x_37:
        /* <DEDUP_REMOVED lines=19> */
.L_x_40:
[----:B------:R-:W-:Y:S05]  /*0e90*/  BSYNC.RECONVERGENT B2 ;  /* 0x0000000000027941 */ /* 0x000fea0003800200 */
.L_x_39:
[----:B------:R2:W-:Y:S01]  /*0ea0*/  STG.E desc[UR8][R24.64+0xc], R0 ;  /* 0x00000c0018007986 */ /* 0x0005e2000c101908 */
[----:B------:R-:W-:Y:S01]  /*0eb0*/  IADD3 R6, PT, PT, R6, 0x4, RZ ;  /* 0x0000000406067810 */ /* 0x000fe20007ffe0ff */
[----:B------:R-:W-:Y:S06]  /*0ec0*/  BRA.U UP0, `(.L_x_41) ;  /* 0xfffffff500487547 */ /* 0x000fec000b83ffff */
[----:B------:R-:W-:-:S07]  /*0ed0*/  IADD3 R19, PT, PT, R6, 0x1, RZ ;  /* 0x0000000106137810 */ /* 0x000fce0007ffe0ff */
.L_x_24:
[----:B------:R-:W0:Y:S02]  /*0ee0*/  LDCU UR4, c[0x0][0x398] ;  /* 0x00007300ff0477ac */ /* 0x000e240008000800 */
[----:B0-----:R-:W-:-:S04]  /*0ef0*/  UIADD3 UR4, UPT, UPT, UR4, -0x2, URZ ;  /* 0xfffffffe04047890 */ /* 0x001fc8000fffe0ff */
[----:B------:R-:W-:-:S09]  /*0f00*/  ULOP3.LUT UP0, UR4, UR4, 0x3, URZ, 0xc0, !UPT ;  /* 0x0000000304047892 */ /* 0x000fd2000f80c0ff */
[----:B------:R-:W-:Y:S05]  /*0f10*/  BRA.U !UP0, `(.L_x_23) ;  /* 0x0000000908407547 */ /* 0x000fea000b800000 */
[----:B------:R-:W-:-:S09]  /*0f20*/  UISETP.NE.AND UP0, UPT, UR4, 0x1, UPT ;  /* 0x000000010400788c */ /* 0x000fd2000bf05270 */
[----:B------:R-:W-:Y:S05]  /*0f30*/  BRA.U !UP0, `(.L_x_42) ;  /* 0x00000005087c7547 */ /* 0x000fea000b800000 */
[----:B------:R-:W-:-:S04]  /*0f40*/  IMAD.WIDE R22, R19, 0x4, R16 ;  /* 0x0000000413167825 */ /* 0x000fc800078e0210 */
[C---:B--2---:R-:W-:Y:S01]  /*0f50*/  IMAD.WIDE R24, R19.reuse, 0x4, R14 ;  /* 0x0000000413187825 */ /* 0x044fe200078e020e */
[----:B------:R-:W2:Y:S03]  /*0f60*/  LDG.E R0, desc[UR8][R22.64] ;  /* 0x0000000816007981 */ /* 0x000ea6000c1e1900 */
[----:B------:R-:W-:Y:S01]  /*0f70*/  IMAD.WIDE R26, R19, 0x4, R12 ;  /* 0x00000004131a7825 */ /* 0x000fe200078e020c */
[----:B------:R-:W2:Y:S04]  /*0f80*/  LDG.E R7, desc[UR8][R24.64] ;  /* 0x0000000818077981 */ /* 0x000ea8000c1e1900 */
[----:B------:R-:W2:Y:S04]  /*0f90*/  LDG.E R5, desc[UR8][R26.64] ;  /* 0x000000081a057981 */ /* 0x000ea8000c1e1900 */
[----:B------:R-:W3:Y:S01]  /*0fa0*/  LDG.E R3, desc[UR8][R24.64+0x4] ;  /* 0x0000040818037981 */ /* 0x000ee2000c1e1900 */
[----:B------:R-:W-:Y:S01]  /*0fb0*/  BSSY.RECONVERGENT B2, `(.L_x_43) ;  /* 0x000000e000027945 */ /* 0x000fe20003800200 */
[----:B------:R-:W-:Y:S01]  /*0fc0*/  SHF.R.S32.HI R6, RZ, 0x1f, R19 ;  /* 0x0000001fff067819 */ /* 0x000fe20000011413 */
[----:B--2---:R-:W-:-:S04]  /*0fd0*/  FFMA R8, -R7, R5, R0 ;  /* 0x0000000507087223 */ /* 0x004fc80000000100 */
[----:B------:R-:W0:Y:S08]  /*0fe0*/  MUFU.RCP R0, R8 ;  /* 0x0000000800007308 */ /* 0x000e300000001000 */
        /* <DEDUP_REMOVED lines=10> */
.L_x_44:
[----:B------:R-:W-:Y:S05]  /*1090*/  BSYNC.RECONVERGENT B2 ;  /* 0x0000000000027941 */ /* 0x000fea0003800200 */
.L_x_43:
        /* <DEDUP_REMOVED lines=20> */
.L_x_46:
[----:B------:R-:W-:Y:S05]  /*11e0*/  BSYNC.RECONVERGENT B2 ;  /* 0x0000000000027941 */ /* 0x000fea0003800200 */
.L_x_45:
[----:B------:R-:W0:Y:S01]  /*11f0*/  LDCU.64 UR6, c[0x0][0x380] ;  /* 0x00007000ff0677ac */ /* 0x000e220008000a00 */
[----:B------:R-:W-:Y:S01]  /*1200*/  IADD3 R3, PT, PT, R4, 0x1, RZ ;  /* 0x0000000104037810 */ /* 0x000fe20007ffe0ff */
[----:B------:R1:W-:Y:S03]  /*1210*/  STG.E desc[UR8][R20.64], R0 ;  /* 0x0000000014007986 */ /* 0x0003e6000c101908 */
[C---:B------:R-:W-:Y:S01]  /*1220*/  IADD3 R8, P0, PT, R3.reuse, R19, RZ ;  /* 0x0000001303087210 */ /* 0x040fe20007f1e0ff */
[----:B------:R-:W2:Y:S04]  /*1230*/  LDG.E R5, desc[UR8][R26.64+0x4] ;  /* 0x000004081a057981 */ /* 0x000ea8000c1e1900 */
[----:B------:R-:W2:Y:S04]  /*1240*/  LDG.E R18, desc[UR8][R22.64+0x4] ;  /* 0x0000040816127981 */ /* 0x000ea8000c1e1900 */
[----:B------:R-:W2:Y:S01]  /*1250*/  LDG.E R7, desc[UR8][R24.64+0x4] ;  /* 0x0000040818077981 */ /* 0x000ea2000c1e1900 */
[----:B------:R-:W-:-:S02]  /*1260*/  LEA.HI.X.SX32 R3, R3, R6, 0x1, P0 ;  /* 0x0000000603037211 */ /* 0x000fc400000f0eff */
[C---:B------:R-:W-:Y:S02]  /*1270*/  SHF.L.U32 R6, R8.reuse, 0x2, RZ ;  /* 0x0000000208067819 */ /* 0x040fe400000006ff */
[----:B------:R-:W-:Y:S02]  /*1280*/  SHF.L.U64.HI R8, R8, 0x2, R3 ;  /* 0x0000000208087819 */ /* 0x000fe40000010203 */
[----:B0-----:R-:W-:-:S04]  /*1290*/  IADD3 R2, P0, PT, R6, UR6, RZ ;  /* 0x0000000606027c10 */ /* 0x001fc8000ff1e0ff */
[----:B------:R-:W-:-:S06]  /*12a0*/  IADD3.X R3, PT, PT, R8, UR7, RZ, P0, !PT ;  /* 0x0000000708037c10 */ /* 0x000fcc00087fe4ff */
[----:B------:R-:W3:Y:S01]  /*12b0*/  LDG.E R3, desc[UR8][R2.64+0x4] ;  /* 0x0000040802037981 */ /* 0x000ee2000c1e1900 */
[----:B------:R-:W-:Y:S01]  /*12c0*/  BSSY.RECONVERGENT B2, `(.L_x_47) ;  /* 0x000000d000027945 */ /* 0x000fe20003800200 */
[----:B--2---:R-:W-:-:S04]  /*12d0*/  FFMA R18, -R7, R5, R18 ;  /* 0x0000000507127223 */ /* 0x004fc80000000112 */
[----:B-1----:R-:W0:Y:S08]  /*12e0*/  MUFU.RCP R0, R18 ;  /* 0x0000001200007308 */ /* 0x002e300000001000 */
        /* <DEDUP_REMOVED lines=10> */
.L_x_48:
[----:B------:R-:W-:Y:S05]  /*1390*/  BSYNC.RECONVERGENT B2 ;  /* 0x0000000000027941 */ /* 0x000fea0003800200 */
.L_x_47:
[----:B------:R-:W0:Y:S02]  /*13a0*/  LDCU.64 UR6, c[0x4][0x8] ;  /* 0x01000100ff0677ac */ /* 0x000e240008000a00 */
[----:B0-----:R-:W-:-:S04]  /*13b0*/  IADD3 R6, P0, PT, R6, UR6, RZ ;  /* 0x0000000606067c10 */ /* 0x001fc8000ff1e0ff */
        /* <DEDUP_REMOVED lines=20> */
.L_x_50:
[----:B------:R-:W-:Y:S05]  /*1500*/  BSYNC.RECONVERGENT B2 ;  /* 0x0000000000027941 */ /* 0x000fea0003800200 */
.L_x_49:
[----:B------:R0:W-:Y:S01]  /*1510*/  STG.E desc[UR8][R20.64+0x4], R0 ;  /* 0x0000040014007986 */ /* 0x0001e2000c101908 */
[----:B------:R-:W-:-:S07]  /*1520*/  IADD3 R19, PT, PT, R19, 0x2, RZ ;  /* 0x0000000213137810 */ /* 0x000fce0007ffe0ff */
.L_x_42:
[----:B------:R-:W1:Y:S02]  /*1530*/  LDCU UR4, c[0x0][0x398] ;  /* 0x00007300ff0477ac */ /* 0x000e640008000800 */
[----:B-1----:R-:W-:-:S04]  /*1540*/  ULOP3.LUT UR4, UR4, 0x1, URZ, 0xc0, !UPT ;  /* 0x0000000104047892 */ /* 0x002fc8000f8ec0ff */
[----:B------:R-:W-:-:S09]  /*1550*/  UISETP.NE.U32.AND UP0, UPT, UR4, 0x1, UPT ;  /* 0x000000010400788c */ /* 0x000fd2000bf05070 */
[----:B------:R-:W-:Y:S05]  /*1560*/  BRA.U UP0, `(.L_x_23) ;  /* 0x0000000100ac7547 */ /* 0x000fea000b800000 */
[----:B------:R-:W-:-:S04]  /*1570*/  IMAD.WIDE R22, R19, 0x4, R14 ;  /* 0x0000000413167825 */ /* 0x000fc800078e020e */
[C---:B0-----:R-:W-:Y:S01]  /*1580*/  IMAD.WIDE R20, R19.reuse, 0x4, R16 ;  /* 0x0000000413147825 */ /* 0x041fe200078e0210 */
[----:B------:R-:W3:Y:S03]  /*1590*/  LDG.E R7, desc[UR8][R22.64] ;  /* 0x0000000816077981 */ /* 0x000ee6000c1e1900 */
[----:B------:R-:W-:Y:S01]  /*15a0*/  IMAD.WIDE R14, R19, 0x4, R12 ;  /* 0x00000004130e7825 */ /* 0x000fe200078e020c */
[----:B--2---:R-:W3:Y:S04]  /*15b0*/  LDG.E R0, desc[UR8][R20.64] ;  /* 0x0000000814007981 */ /* 0x004ee8000c1e1900 */
[----:B------:R-:W3:Y:S04]  /*15c0*/  LDG.E R5, desc[UR8][R14.64] ;  /* 0x000000080e057981 */ /* 0x000ee8000c1e1900 */
[----:B------:R-:W2:Y:S01]  /*15d0*/  LDG.E R3, desc[UR8][R22.64+0x4] ;  /* 0x0000040816037981 */ /* 0x000ea2000c1e1900 */
[----:B------:R-:W-:Y:S01]  /*15e0*/  BSSY.RECONVERGENT B2, `(.L_x_51) ;  /* 0x000000d000027945 */ /* 0x000fe20003800200 */
[----:B---3--:R-:W-:-:S04]  /*15f0*/  FFMA R6, -R7, R5, R0 ;  /* 0x0000000507067223 */ /* 0x008fc80000000100 */
[----:B------:R-:W0:Y:S08]  /*1600*/  MUFU.RCP R0, R6 ;  /* 0x0000000600007308 */ /* 0x000e300000001000 */
[----:B--2---:R-:W1:Y:S01]  /*1610*/  FCHK P0, R3, R6 ;  /* 0x0000000603007302 */ /* 0x004e620000000000 */
        /* <DEDUP_REMOVED lines=9> */
.L_x_52:
[----:B------:R-:W-:Y:S05]  /*16b0*/  BSYNC.RECONVERGENT B2 ;  /* 0x0000000000027941 */ /* 0x000fea0003800200 */
.L_x_51:
        /* <DEDUP_REMOVED lines=20> */
.L_x_54:
[----:B------:R-:W-:Y:S05]  /*1800*/  BSYNC.RECONVERGENT B2 ;  /* 0x0000000000027941 */ /* 0x000fea0003800200 */
.L_x_53:
[----:B------:R1:W-:Y:S02]  /*1810*/  STG.E desc[UR8][R18.64], R0 ;  /* 0x0000000012007986 */ /* 0x0003e4000c101908 */
.L_x_23:
[----:B0-----:R-:W0:Y:S01]  /*1820*/  LDC R21, c[0x0][0x398] ;  /* 0x0000e600ff157b82 */ /* 0x001e220000000800 */
[----:B------:R-:W-:-:S07]  /*1830*/  IADD3 R5, PT, PT, R4, 0x1, RZ ;  /* 0x0000000104057810 */ /* 0x000fce0007ffe0ff */
[----:B------:R-:W3:Y:S08]  /*1840*/  LDC.64 R6, c[0x0][0x380] ;  /* 0x0000e000ff067b82 */ /* 0x000ef00000000a00 */
[----:B-1----:R-:W1:Y:S01]  /*1850*/  LDC.64 R18, c[0x4][0x8] ;  /* 0x01000200ff127b82 */ /* 0x002e620000000a00 */
[C---:B0-----:R-:W-:Y:S01]  /*1860*/  IADD3 R15, PT, PT, R21.reuse, -0x2, RZ ;  /* 0xfffffffe150f7810 */ /* 0x041fe20007ffe0ff */
[----:B------:R-:W-:-:S03]  /*1870*/  IMAD.WIDE R8, R21, 0x4, R16 ;  /* 0x0000000415087825 */ /* 0x000fc600078e0210 */
[----:B------:R-:W-:-:S03]  /*1880*/  IADD3 R3, PT, PT, R15, R5, RZ ;  /* 0x000000050f037210 */ /* 0x000fc60007ffe0ff */
[----:B------:R-:W4:Y:S02]  /*1890*/  LDG.E R9, desc[UR8][R8.64+-0x4] ;  /* 0xfffffc0808097981 */ /* 0x000f24000c1e1900 */
[----:B---3--:R-:W-:-:S06]  /*18a0*/  IMAD.WIDE R6, R3, 0x4, R6 ;  /* 0x0000000403067825 */ /* 0x008fcc00078e0206 */
[----:B------:R-:W4:Y:S01]  /*18b0*/  LDG.E R6, desc[UR8][R6.64] ;  /* 0x0000000806067981 */ /* 0x000f22000c1e1900 */
[----:B-1----:R-:W-:-:S06]  /*18c0*/  IMAD.WIDE R18, R3, 0x4, R18 ;  /* 0x0000000403127825 */ /* 0x002fcc00078e0212 */
[----:B------:R-:W4:Y:S01]  /*18d0*/  LDG.E R18, desc[UR8][R18.64] ;  /* 0x0000000812127981 */ /* 0x000f22000c1e1900 */
[----:B------:R-:W-:-:S05]  /*18e0*/  IMAD.WIDE R16, R21, 0x4, R10 ;  /* 0x0000000415107825 */ /* 0x000fca00078e020a */
[----:B------:R-:W3:Y:S04]  /*18f0*/  LDG.E R3, desc[UR8][R16.64+-0x4] ;  /* 0xfffffc0810037981 */ /* 0x000ee8000c1e1900 */
[----:B--2---:R-:W3:Y:S01]  /*1900*/  LDG.E R0, desc[UR8][R16.64+-0x8] ;  /* 0xfffff80810007981 */ /* 0x004ee2000c1e1900 */
[----:B------:R-:W-:Y:S01]  /*1910*/  BSSY.RECONVERGENT B2, `(.L_x_55) ;  /* 0x000000e000027945 */ /* 0x000fe20003800200 */
[----:B----4-:R-:W-:-:S04]  /*1920*/  FFMA R2, -R6, R18, R9 ;  /* 0x0000001206027223 */ /* 0x010fc80000000109 */
[----:B------:R-:W0:Y:S01]  /*1930*/  MUFU.RCP R21, R2 ;  /* 0x0000000200157308 */ /* 0x000e220000001000 */
[----:B---3--:R-:W-:-:S07]  /*1940*/  FFMA R3, -R6, R0, R3 ;  /* 0x0000000006037223 */ /* 0x008fce0000000103 */
[----:B------:R-:W1:Y:S01]  /*1950*/  FCHK P0, R3, R2 ;  /* 0x0000000203007302 */ /* 0x000e620000000000 */
        /* <DEDUP_REMOVED lines=9> */
.L_x_56:
[----:B------:R-:W-:Y:S05]  /*19f0*/  BSYNC.RECONVERGENT B2 ;  /* 0x0000000000027941 */ /* 0x000fea0003800200 */
.L_x_55:
[----:B------:R-:W0:Y:S01]  /*1a00*/  LDC R2, c[0x0][0x398] ;  /* 0x0000e600ff027b82 */ /* 0x000e220000000800 */
[----:B------:R1:W-:Y:S01]  /*1a10*/  STG.E desc[UR8][R16.64+-0x4], R0 ;  /* 0xfffffc0010007986 */ /* 0x0003e2000c101908 */
[----:B0-----:R-:W-:-:S13]  /*1a20*/  ISETP.GE.AND P0, PT, R2, 0x2, PT ;  /* 0x000000020200780c */ /* 0x001fda0003f06270 */
[----:B-1----:R-:W-:Y:S05]  /*1a30*/  @!P0 EXIT ;  /* 0x000000000000894d */ /* 0x002fea0003800000 */
[----:B------:R-:W-:Y:S02]  /*1a40*/  ISETP.GE.U32.AND P0, PT, R15, 0x7, PT ;  /* 0x000000070f00780c */ /* 0x000fe40003f06070 */
[----:B------:R-:W-:-:S04]  /*1a50*/  IADD3 R0, PT, PT, R2, -0x1, RZ ;  /* 0xffffffff02007810 */ /* 0x000fc80007ffe0ff */
[----:B------:R-:W-:-:S07]  /*1a60*/  LOP3.LUT R18, R0, 0x7, RZ, 0xc0, !PT ;  /* 0x0000000700127812 */ /* 0x000fce00078ec0ff */
[----:B------:R-:W-:Y:S05]  /*1a70*/  @!P0 BRA `(.L_x_57) ;  /* 0x0000000000d88947 */ /* 0x000fea0003800000 */
[----:B------:R-:W0:Y:S01]  /*1a80*/  LDC.64 R10, c[0x0][0x390] ;  /* 0x0000e400ff0a7b82 */ /* 0x000e220000000a00 */
[----:B------:R-:W-:Y:S01]  /*1a90*/  LOP3.LUT R2, R0, 0xfffffff8, RZ, 0xc0, !PT ;  /* 0xfffffff800027812 */ /* 0x000fe200078ec0ff */
[----:B------:R-:W1:Y:S06]  /*1aa0*/  LDCU.64 UR6, c[0x4][0x8] ;  /* 0x01000100ff0677ac */ /* 0x000e6c0008000a00 */
[----:B------:R-:W2:Y:S01]  /*1ab0*/  LDC.64 R12, c[0x4][0x8] ;  /* 0x01000200ff0c7b82 */ /* 0x000ea20000000a00 */
[----:B0-----:R-:W-:-:S04]  /*1ac0*/  IMAD.WIDE R10, R4, 0x4, R10 ;  /* 0x00000004040a7825 */ /* 0x001fc800078e020a */
[----:B--2---:R-:W-:Y:S01]  /*1ad0*/  IMAD.WIDE R12, R4, 0x4, R12 ;  /* 0x00000004040c7825 */ /* 0x004fe200078e020c */
[----:B-1----:R-:W-:-:S07]  /*1ae0*/  IADD3 R4, PT, PT, -R2, RZ, RZ ;  /* 0x000000ff02047210 */ /* 0x002fce0007ffe1ff */
.L_x_58:
[----:B--2---:R-:W-:-:S04]  /*1af0*/  IMAD.WIDE R2, R15, 0x4, R10 ;  /* 0x000000040f027825 */ /* 0x004fc800078e020a */
[----:B------:R-:W-:Y:S01]  /*1b00*/  IMAD.WIDE R8, R15, 0x4, R12 ;  /* 0x000000040f087825 */ /* 0x000fe200078e020c */
[----:B------:R-:W2:Y:S04]  /*1b10*/  LDG.E R6, desc[UR8][R2.64] ;  /* 0x0000000802067981 */ /* 0x000ea8000c1e1900 */
[----:B------:R-:W2:Y:S04]  /*1b20*/  LDG.E R14, desc[UR8][R2.64+0x4] ;  /* 0x00000408020e7981 */ /* 0x000ea8000c1e1900 */
[----:B------:R-:W2:Y:S02]  /*1b30*/  LDG.E R7, desc[UR8][R8.64+0x4] ;  /* 0x0000040808077981 */ /* 0x000ea4000c1e1900 */
[----:B--2---:R-:W-:-:S02]  /*1b40*/  FFMA R17, -R7, R14, R6 ;  /* 0x0000000e07117223 */ /* 0x004fc40000000106 */
[----:B------:R-:W2:Y:S04]  /*1b50*/  LDG.E R14, desc[UR8][R2.64+-0x4] ;  /* 0xfffffc08020e7981 */ /* 0x000ea8000c1e1900 */
[----:B------:R0:W-:Y:S04]  /*1b60*/  STG.E desc[UR8][R2.64], R17 ;  /* 0x0000001102007986 */ /* 0x0001e8000c101908 */
[----:B------:R-:W2:Y:S01]  /*1b70*/  LDG.E R16, desc[UR8][R8.64] ;  /* 0x0000000808107981 */ /* 0x000ea2000c1e1900 */
[----:B------:R-:W-:Y:S02]  /*1b80*/  SHF.R.S32.HI R6, RZ, 0x1f, R15 ;  /* 0x0000001fff067819 */ /* 0x000fe4000001140f */
[----:B------:R-:W-:-:S04]  /*1b90*/  IADD3 R7, P0, PT, R5, R15, RZ ;  /* 0x0000000f05077210 */ /* 0x000fc80007f1e0ff */
[----:B------:R-:W-:Y:S02]  /*1ba0*/  LEA.HI.X.SX32 R20, R5, R6, 0x1, P0 ;  /* 0x0000000605147211 */ /* 0x000fe400000f0eff */
[C---:B------:R-:W-:Y:S01]  /*1bb0*/  LEA R6, P0, R7.reuse, UR6, 0x2 ;  /* 0x0000000607067c11 */ /* 0x040fe2000f8010ff */
[----:B------:R-:W3:Y:S03]  /*1bc0*/  LDG.E R8, desc[UR8][R2.64+-0xc] ;  /* 0xfffff40802087981 */ /* 0x000ee6000c1e1900 */
[----:B------:R-:W-:Y:S01]  /*1bd0*/  LEA.HI.X R7, R7, UR7, R20, 0x2, P0 ;  /* 0x0000000707077c11 */ /* 0x000fe200080f1414 */
[----:B--2---:R-:W-:Y:S02]  /*1be0*/  FFMA R19, R17, -R16, R14 ;  /* 0x8000001011137223 */ /* 0x004fe4000000000e */
[----:B------:R-:W0:Y:S04]  /*1bf0*/  LDG.E R14, desc[UR8][R2.64+-0x8] ;  /* 0xfffff808020e7981 */ /* 0x000e28000c1e1900 */
[----:B------:R1:W-:Y:S04]  /*1c00*/  STG.E desc[UR8][R2.64+-0x4], R19 ;  /* 0xfffffc1302007986 */ /* 0x0003e8000c101908 */
[----:B------:R-:W0:Y:S02]  /*1c10*/  LDG.E R16, desc[UR8][R6.64+-0x8] ;  /* 0xfffff80806107981 */ /* 0x000e24000c1e1900 */
[----:B0-----:R-:W-:-:S05]  /*1c20*/  FFMA R17, R19, -R16, R14 ;  /* 0x8000001013117223 */ /* 0x001fca000000000e */
[----:B------:R0:W-:Y:S04]  /*1c30*/  STG.E desc[UR8][R2.64+-0x8], R17 ;  /* 0xfffff81102007986 */ /* 0x0001e8000c101908 */
[----:B------:R-:W3:Y:S02]  /*1c40*/  LDG.E R9, desc[UR8][R6.64+-0xc] ;  /* 0xfffff40806097981 */ /* 0x000ee4000c1e1900 */
[----:B---3--:R-:W-:Y:S02]  /*1c50*/  FFMA R9, R17, -R9, R8 ;  /* 0x8000000911097223 */ /* 0x008fe40000000008 */
[----:B------:R-:W2:Y:S04]  /*1c60*/  LDG.E R8, desc[UR8][R2.64+-0x10] ;  /* 0xfffff00802087981 */ /* 0x000ea8000c1e1900 */
[----:B------:R3:W-:Y:S04]  /*1c70*/  STG.E desc[UR8][R2.64+-0xc], R9 ;  /* 0xfffff40902007986 */ /* 0x0007e8000c101908 */
[----:B------:R-:W2:Y:S02]  /*1c80*/  LDG.E R14, desc[UR8][R6.64+-0x10] ;  /* 0xfffff008060e7981 */ /* 0x000ea4000c1e1900 */
[----:B--2---:R-:W-:-:S02]  /*1c90*/  FFMA R21, R9, -R14, R8 ;  /* 0x8000000e09157223 */ /* 0x004fc40000000008 */
[----:B------:R-:W1:Y:S04]  /*1ca0*/  LDG.E R8, desc[UR8][R2.64+-0x14] ;  /* 0xffffec0802087981 */ /* 0x000e68000c1e1900 */
[----:B------:R2:W-:Y:S04]  /*1cb0*/  STG.E desc[UR8][R2.64+-0x10], R21 ;  /* 0xfffff01502007986 */ /* 0x0005e8000c101908 */
[----:B------:R-:W1:Y:S02]  /*1cc0*/  LDG.E R14, desc[UR8][R6.64+-0x14] ;  /* 0xffffec08060e7981 */ /* 0x000e64000c1e1900 */
[----:B-1----:R-:W-:-:S02]  /*1cd0*/  FFMA R19, R21, -R14, R8 ;  /* 0x8000000e15137223 */ /* 0x002fc40000000008 */
[----:B------:R-:W0:Y:S04]  /*1ce0*/  LDG.E R8, desc[UR8][R2.64+-0x18] ;  /* 0xffffe80802087981 */ /* 0x000e28000c1e1900 */
[----:B------:R2:W-:Y:S04]  /*1cf0*/  STG.E desc[UR8][R2.64+-0x14], R19 ;  /* 0xffffec1302007986 */ /* 0x0005e8000c101908 */
[----:B------:R-:W0:Y:S02]  /*1d00*/  LDG.E R14, desc[UR8][R6.64+-0x18] ;  /* 0xffffe808060e7981 */ /* 0x000e24000c1e1900 */
[----:B0-----:R-:W-:-:S02]  /*1d10*/  FFMA R17, R19, -R14, R8 ;  /* 0x8000000e13117223 */ /* 0x001fc40000000008 */
[----:B------:R-:W4:Y:S04]  /*1d20*/  LDG.E R8, desc[UR8][R2.64+-0x1c] ;  /* 0xffffe40802087981 */ /* 0x000f28000c1e1900 */
[----:B------:R2:W-:Y:S04]  /*1d30*/  STG.E desc[UR8][R2.64+-0x18], R17 ;  /* 0xffffe81102007986 */ /* 0x0005e8000c101908 */
[----:B---3--:R-:W4:Y:S01]  /*1d40*/  LDG.E R9, desc[UR8][R6.64+-0x1c] ;  /* 0xffffe40806097981 */ /* 0x008f22000c1e1900 */
[----:B------:R-:W-:-:S04]  /*1d50*/  IADD3 R4, PT, PT, R4, 0x8, RZ ;  /* 0x0000000804047810 */ /* 0x000fc80007ffe0ff */
[----:B------:R-:W-:Y:S01]  /*1d60*/  ISETP.NE.AND P0, PT, R4, RZ, PT ;  /* 0x000000ff0400720c */ /* 0x000fe20003f05270 */
[----:B------:R-:W-:Y:S01]  /*1d70*/  UIADD3 UR5, UPT, UPT, UR5, -0x8, URZ ;  /* 0xfffffff805057890 */ /* 0x000fe2000fffe0ff */
[----:B------:R-:W-:Y:S01]  /*1d80*/  IADD3 R15, PT, PT, R15, -0x8, RZ ;  /* 0xfffffff80f0f7810 */ /* 0x000fe20007ffe0ff */
[----:B----4-:R-:W-:-:S05]  /*1d90*/  FFMA R9, R17, -R9, R8 ;  /* 0x8000000911097223 */ /* 0x010fca0000000008 */
[----:B------:R2:W-:Y:S05]  /*1da0*/  STG.E desc[UR8][R2.64+-0x1c], R9 ;  /* 0xffffe40902007986 */ /* 0x0005ea000c101908 */
[----:B------:R-:W-:Y:S05]  /*1db0*/  @P0 BRA `(.L_x_58) ;  /* 0xfffffffc004c0947 */ /* 0x000fea000383ffff */
[----:B------:R-:W-:-:S06]  /*1dc0*/  UIADD3 UR4, UPT, UPT, UR5, -0x2, URZ ;  /* 0xfffffffe05047890 */ /* 0x000fcc000fffe0ff */
[----:B------:R-:W-:-:S07]  /*1dd0*/  MOV R15, UR4 ;  /* 0x00000004000f7c02 */ /* 0x000fce0008000f00 */
.L_x_57:
[----:B------:R-:W-:-:S13]  /*1de0*/  ISETP.NE.AND P0, PT, R18, RZ, PT ;  /* 0x000000ff1200720c */ /* 0x000fda0003f05270 */
[----:B------:R-:W-:Y:S05]  /*1df0*/  @!P0 EXIT ;  /* 0x000000000000894d */ /* 0x000fea0003800000 */
[----:B------:R-:W-:Y:S02]  /*1e00*/  ISETP.GE.U32.AND P1, PT, R18, 0x4, PT ;  /* 0x000000041200780c */ /* 0x000fe40003f26070 */
[----:B--2---:R-:W-:-:S04]  /*1e10*/  LOP3.LUT R19, R0, 0x3, RZ, 0xc0, !PT ;  /* 0x0000000300137812 */ /* 0x004fc800078ec0ff */
[----:B------:R-:W-:-:S07]  /*1e20*/  ISETP.NE.AND P0, PT, R19, RZ, PT ;  /* 0x000000ff1300720c */ /* 0x000fce0003f05270 */
[----:B------:R-:W-:Y:S06]  /*1e30*/  @!P1 BRA `(.L_x_59) ;  /* 0x0000000000689947 */ /* 0x000fec0003800000 */
[C---:B------:R-:W-:Y:S01]  /*1e40*/  IMAD.WIDE R2, R15.reuse, 0x4, R10 ;  /* 0x000000040f027825 */ /* 0x040fe200078e020a */
[----:B------:R-:W0:Y:S03]  /*1e50*/  LDCU.64 UR4, c[0x4][0x8] ;  /* 0x01000100ff0477ac */ /* 0x000e260008000a00 */
[----:B------:R-:W-:Y:S01]  /*1e60*/  IMAD.WIDE R6, R15, 0x4, R12 ;  /* 0x000000040f067825 */ /* 0x000fe200078e020c */
[----:B------:R-:W2:Y:S04]  /*1e70*/  LDG.E R4, desc[UR8][R2.64] ;  /* 0x0000000802047981 */ /* 0x000ea8000c1e1900 */
[----:B------:R-:W2:Y:S04]  /*1e80*/  LDG.E R8, desc[UR8][R2.64+0x4] ;  /* 0x0000040802087981 */ /* 0x000ea8000c1e1900 */
[----:B------:R-:W2:Y:S01]  /*1e90*/  LDG.E R9, desc[UR8][R6.64+0x4] ;  /* 0x0000040806097981 */ /* 0x000ea2000c1e1900 */
[----:B------:R-:W-:Y:S01]  /*1ea0*/  IADD3 R16, P1, PT, R5, R15, RZ ;  /* 0x0000000f05107210 */ /* 0x000fe20007f3e0ff */
[----:B--2---:R-:W-:-:S02]  /*1eb0*/  FFMA R9, -R9, R8, R4 ;  /* 0x0000000809097223 */ /* 0x004fc40000000104 */
[----:B------:R-:W2:Y:S04]  /*1ec0*/  LDG.E R8, desc[UR8][R2.64+-0x4] ;  /* 0xfffffc0802087981 */ /* 0x000ea8000c1e1900 */
[----:B------:R1:W-:Y:S04]  /*1ed0*/  STG.E desc[UR8][R2.64], R9 ;  /* 0x0000000902007986 */ /* 0x0003e8000c101908 */
[----:B------:R-:W2:Y:S01]  /*1ee0*/  LDG.E R14, desc[UR8][R6.64] ;  /* 0x00000008060e7981 */ /* 0x000ea2000c1e1900 */
[----:B------:R-:W-:-:S04]  /*1ef0*/  SHF.R.S32.HI R4, RZ, 0x1f, R15 ;  /* 0x0000001fff047819 */ /* 0x000fc8000001140f */
[----:B------:R-:W-:Y:S02]  /*1f00*/  LEA.HI.X.SX32 R5, R5, R4, 0x1, P1 ;  /* 0x0000000405057211 */ /* 0x000fe400008f0eff */
[C---:B0-----:R-:W-:Y:S01]  /*1f10*/  LEA R4, P1, R16.reuse, UR4, 0x2 ;  /* 0x0000000410047c11 */ /* 0x041fe2000f8210ff */
[----:B------:R-:W3:Y:S03]  /*1f20*/  LDG.E R6, desc[UR8][R2.64+-0xc] ;  /* 0xfffff40802067981 */ /* 0x000ee6000c1e1900 */
[----:B------:R-:W-:Y:S01]  /*1f30*/  LEA.HI.X R5, R16, UR5, R5, 0x2, P1 ;  /* 0x0000000510057c11 */ /* 0x000fe200088f1405 */
[----:B--2---:R-:W-:Y:S02]  /*1f40*/  FFMA R17, R9, -R14, R8 ;  /* 0x8000000e09117223 */ /* 0x004fe40000000008 */
[----:B------:R-:W2:Y:S04]  /*1f50*/  LDG.E R8, desc[UR8][R2.64+-0x8] ;  /* 0xfffff80802087981 */ /* 0x000ea8000c1e1900 */
[----:B------:R0:W-:Y:S04]  /*1f60*/  STG.E desc[UR8][R2.64+-0x4], R17 ;  /* 0xfffffc1102007986 */ /* 0x0001e8000c101908 */
[----:B-1----:R-:W2:Y:S02]  /*1f70*/  LDG.E R9, desc[UR8][R4.64+-0x8] ;  /* 0xfffff80804097981 */ /* 0x002ea4000c1e1900 */
[----:B--2---:R-:W-:-:S05]  /*1f80*/  FFMA R9, R17, -R9, R8 ;  /* 0x8000000911097223 */ /* 0x004fca0000000008 */
[----:B------:R0:W-:Y:S04]  /*1f90*/  STG.E desc[UR8][R2.64+-0x8], R9 ;  /* 0xfffff80902007986 */ /* 0x0001e8000c101908 */
[----:B------:R-:W3:Y:S01]  /*1fa0*/  LDG.E R7, desc[UR8][R4.64+-0xc] ;  /* 0xfffff40804077981 */ /* 0x000ee2000c1e1900 */
[----:B------:R-:W-:Y:S01]  /*1fb0*/  IADD3 R15, PT, PT, R15, -0x4, RZ ;  /* 0xfffffffc0f0f7810 */ /* 0x000fe20007ffe0ff */
[----:B---3--:R-:W-:-:S05]  /*1fc0*/  FFMA R7, R9, -R7, R6 ;  /* 0x8000000709077223 */ /* 0x008fca0000000006 */
[----:B------:R0:W-:Y:S02]  /*1fd0*/  STG.E desc[UR8][R2.64+-0xc], R7 ;  /* 0xfffff40702007986 */ /* 0x0001e4000c101908 */
.L_x_59:
[----:B------:R-:W-:Y:S05]  /*1fe0*/  @!P0 EXIT ;  /* 0x000000000000894d */ /* 0x000fea0003800000 */
[----:B------:R-:W-:Y:S02]  /*1ff0*/  ISETP.NE.AND P0, PT, R19, 0x1, PT ;  /* 0x000000011300780c */ /* 0x000fe40003f05270 */
[----:B------:R-:W-:-:S04]  /*2000*/  LOP3.LUT R0, R0, 0x1, RZ, 0xc0, !PT ;  /* 0x0000000100007812 */ /* 0x000fc800078ec0ff */
[----:B------:R-:W-:-:S07]  /*2010*/  ISETP.NE.U32.AND P1, PT, R0, 0x1, PT ;  /* 0x000000010000780c */ /* 0x000fce0003f25070 */
[----:B------:R-:W-:Y:S06]  /*2020*/  @!P0 BRA `(.L_x_60) ;  /* 0x0000000000308947 */ /* 0x000fec0003800000 */
[----:B0-----:R-:W-:-:S04]  /*2030*/  IMAD.WIDE R2, R15, 0x4, R10 ;  /* 0x000000040f027825 */ /* 0x001fc800078e020a */
        /* <DEDUP_REMOVED lines=8> */
[----:B------:R-:W-:Y:S01]  /*20c0*/  IADD3 R15, PT, PT, R15, -0x2, RZ ;  /* 0xfffffffe0f0f7810 */ /* 0x000fe20007ffe0ff */
[----:B--2---:R-:W-:-:S05]  /*20d0*/  FFMA R9, R7, -R6, R0 ;  /* 0x8000000607097223 */ /* 0x004fca0000000000 */
[----:B------:R1:W-:Y:S02]  /*20e0*/  STG.E desc[UR8][R2.64+-0x4], R9 ;  /* 0xfffffc0902007986 */ /* 0x0003e4000c101908 */
.L_x_60:
[----:B------:R-:W-:Y:S05]  /*20f0*/  @P1 EXIT ;  /* 0x000000000000194d */ /* 0x000fea0003800000 */
[----:B------:R-:W-:-:S04]  /*2100*/  IMAD.WIDE R12, R15, 0x4, R12 ;  /* 0x000000040f0c7825 */ /* 0x000fc800078e020c */
[----:B------:R-:W-:Y:S02]  /*2110*/  IMAD.WIDE R10, R15, 0x4, R10 ;  /* 0x000000040f0a7825 */ /* 0x000fe400078e020a */
[----:B------:R-:W2:Y:S04]  /*2120*/  LDG.E R13, desc[UR8][R12.64+0x4] ;  /* 0x000004080c0d7981 */ /* 0x000ea8000c1e1900 */
[----:B------:R-:W2:Y:S04]  /*2130*/  LDG.E R0, desc[UR8][R10.64] ;  /* 0x000000080a007981 */ /* 0x000ea8000c1e1900 */
[----:B01----:R-:W2:Y:S02]  /*2140*/  LDG.E R2, desc[UR8][R10.64+0x4] ;  /* 0x000004080a027981 */ /* 0x003ea4000c1e1900 */
[----:B--2---:R-:W-:-:S05]  /*2150*/  FFMA R3, -R13, R2, R0 ;  /* 0x000000020d037223 */ /* 0x004fca0000000100 */
[----:B------:R-:W-:Y:S01]  /*2160*/  STG.E desc[UR8][R10.64], R3 ;  /* 0x000000030a007986 */ /* 0x000fe2000c101908 */
[----:B------:R-:W-:Y:S05]  /*2170*/  EXIT ;  /* 0x000000000000794d */ /* 0x000fea0003800000 */
        .weak           $__internal_1_$__cuda_sm3x_div_rn_noftz_f32_slowpath
        .type           $__internal_1_$__cuda_sm3x_div_rn_noftz_f32_slowpath,@function
        .size           $__internal_1_$__cuda_sm3x_div_rn_noftz_f32_slowpath,(.L_x_74 - $__internal_1_$__cuda_sm3x_div_rn_noftz_f32_slowpath)
$__internal_1_$__cuda_sm3x_div_rn_noftz_f32_slowpath:
[----:B------:R-:W-:Y:S01]  /*2180*/  SHF.R.U32.HI R7, RZ, 0x17, R0 ;  /* 0x00000017ff077819 */ /* 0x000fe20000011600 */
[----:B------:R-:W-:Y:S01]  /*2190*/  BSSY.RECONVERGENT B0, `(.L_x_61) ;  /* 0x0000063000007945 */ /* 0x000fe20003800200 */
[----:B------:R-:W-:Y:S02]  /*21a0*/  SHF.R.U32.HI R28, RZ, 0x17, R3 ;  /* 0x00000017ff1c7819 */ /* 0x000fe40000011603 */
[----:B------:R-:W-:Y:S02]  /*21b0*/  LOP3.LUT R7, R7, 0xff, RZ, 0xc0, !PT ;  /* 0x000000ff07077812 */ /* 0x000fe400078ec0ff */
[----:B------:R-:W-:Y:S02]  /*21c0*/  LOP3.LUT R28, R28, 0xff, RZ, 0xc0, !PT ;  /* 0x000000ff1c1c7812 */ /* 0x000fe400078ec0ff */
[----:B------:R-:W-:Y:S02]  /*21d0*/  IADD3 R29, PT, PT, R7, -0x1, RZ ;  /* 0xffffffff071d7810 */ /* 0x000fe40007ffe0ff */
[----:B------:R-:W-:-:S02]  /*21e0*/  IADD3 R9, PT, PT, R28, -0x1, RZ ;  /* 0xffffffff1c097810 */ /* 0x000fc40007ffe0ff */
        /* <DEDUP_REMOVED lines=20> */
[----:B------:R-:W-:Y:S02]  /*2330*/  IADD3 R9, PT, PT, R28, -0x1, RZ ;  /* 0xffffffff1c097810 */ /* 0x000fe40007ffe0ff */
[----:B------:R-:W-:Y:S02]  /*2340*/  ISETP.GE.AND P1, PT, R29, RZ, PT ;  /* 0x000000ff1d00720c */ /* 0x000fe40003f26270 */
[----:B------:R-:W-:-:S11]  /*2350*/  ISETP.GE.AND P0, PT, R9, RZ, PT ;  /* 0x000000ff0900720c */ /* 0x000fd60003f06270 */
[----:B------:R-:W-:Y:S02]  /*2360*/  @!P1 FFMA R0, R0, 1.84467440737095516160e+19, RZ ;  /* 0x5f80000000009823 */ /* 0x000fe400000000ff */
[----:B------:R-:W-:Y:S01]  /*2370*/  @P0 MOV R9, RZ ;  /* 0x000000ff00090202 */ /* 0x000fe20000000f00 */
[----:B------:R-:W-:Y:S01]  /*2380*/  @!P0 FFMA R3, R3, 1.84467440737095516160e+19, RZ ;  /* 0x5f80000003038823 */ /* 0x000fe200000000ff */
[----:B------:R-:W-:-:S04]  /*2390*/  @!P0 MOV R9, 0xffffffc0 ;  /* 0xffffffc000098802 */ /* 0x000fc80000000f00 */
[----:B------:R-:W-:-:S07]  /*23a0*/  @!P1 IADD3 R9, PT, PT, R9, 0x40, RZ ;  /* 0x0000004009099810 */ /* 0x000fce0007ffe0ff */
.L_x_62:
[----:B------:R-:W-:Y:S01]  /*23b0*/  LEA R29, R7, 0xc0800000, 0x17 ;  /* 0xc0800000071d7811 */ /* 0x000fe200078eb8ff */
[----:B------:R-:W-:Y:S01]  /*23c0*/  BSSY.RECONVERGENT B1, `(.L_x_67) ;  /* 0x0000036000017945 */ /* 0x000fe20003800200 */
[----:B------:R-:W-:Y:S02]  /*23d0*/  IADD3 R28, PT, PT, R28, -0x7f, RZ ;  /* 0xffffff811c1c7810 */ /* 0x000fe40007ffe0ff */
[----:B------:R-:W-:-:S03]  /*23e0*/  IADD3 R36, PT, PT, -R29, R0, RZ ;  /* 0x000000001d247210 */ /* 0x000fc60007ffe1ff */
[----:B------:R-:W-:Y:S01]  /*23f0*/  IMAD R0, R28, -0x800000, R3 ;  /* 0xff8000001c007824 */ /* 0x000fe200078e0203 */
[----:B------:R-:W0:Y:S01]  /*2400*/  MUFU.RCP R30, R36 ;  /* 0x00000024001e7308 */ /* 0x000e220000001000 */
[----:B------:R-:W-:Y:S01]  /*2410*/  FADD.FTZ R29, -R36, -RZ ;  /* 0x800000ff241d7221 */ /* 0x000fe20000010100 */
[----:B------:R-:W-:-:S04]  /*2420*/  IADD3 R28, PT, PT, R28, 0x7f, -R7 ;  /* 0x0000007f1c1c7810 */ /* 0x000fc80007ffe807 */
[----:B------:R-:W-:Y:S01]  /*2430*/  IADD3 R9, PT, PT, R28, R9, RZ ;  /* 0x000000091c097210 */ /* 0x000fe20007ffe0ff */
[----:B0-----:R-:W-:-:S04]  /*2440*/  FFMA R31, R30, R29, 1 ;  /* 0x3f8000001e1f7423 */ /* 0x001fc8000000001d */
[----:B------:R-:W-:-:S04]  /*2450*/  FFMA R31, R30, R31, R30 ;  /* 0x0000001f1e1f7223 */ /* 0x000fc8000000001e */
[----:B------:R-:W-:-:S04]  /*2460*/  FFMA R30, R0, R31, RZ ;  /* 0x0000001f001e7223 */ /* 0x000fc800000000ff */
[----:B------:R-:W-:-:S04]  /*2470*/  FFMA R3, R29, R30, R0 ;  /* 0x0000001e1d037223 */ /* 0x000fc80000000000 */
[----:B------:R-:W-:-:S04]  /*2480*/  FFMA R30, R31, R3, R30 ;  /* 0x000000031f1e7223 */ /* 0x000fc8000000001e */
[----:B------:R-:W-:-:S04]  /*2490*/  FFMA R29, R29, R30, R0 ;  /* 0x0000001e1d1d7223 */ /* 0x000fc80000000000 */
[----:B------:R-:W-:-:S05]  /*24a0*/  FFMA R0, R31, R29, R30 ;  /* 0x0000001d1f007223 */ /* 0x000fca000000001e */
[----:B------:R-:W-:-:S04]  /*24b0*/  SHF.R.U32.HI R3, RZ, 0x17, R0 ;  /* 0x00000017ff037819 */ /* 0x000fc80000011600 */
[----:B------:R-:W-:-:S04]  /*24c0*/  LOP3.LUT R28, R3, 0xff, RZ, 0xc0, !PT ;  /* 0x000000ff031c7812 */ /* 0x000fc800078ec0ff */
[----:B------:R-:W-:-:S04]  /*24d0*/  IADD3 R3, PT, PT, R28, R9, RZ ;  /* 0x000000091c037210 */ /* 0x000fc80007ffe0ff */
        /* <DEDUP_REMOVED lines=10> */
[-CC-:B------:R-:W-:Y:S01]  /*2580*/  FFMA.RZ R7, R31, R29.reuse, R30.reuse ;  /* 0x0000001d1f077223 */ /* 0x180fe2000000c01e */
[----:B------:R-:W-:Y:S01]  /*2590*/  IADD3 R28, PT, PT, R3, 0x20, RZ ;  /* 0x00000020031c7810 */ /* 0x000fe20007ffe0ff */
[CCC-:B------:R-:W-:Y:S01]  /*25a0*/  FFMA.RP R9, R31.reuse, R29.reuse, R30.reuse ;  /* 0x0000001d1f097223 */ /* 0x1c0fe2000000801e */
[----:B------:R-:W-:Y:S01]  /*25b0*/  FFMA.RM R30, R31, R29, R30 ;  /* 0x0000001d1f1e7223 */ /* 0x000fe2000000401e */
[----:B------:R-:W-:Y:S02]  /*25c0*/  ISETP.NE.AND P2, PT, R3, RZ, PT ;  /* 0x000000ff0300720c */ /* 0x000fe40003f45270 */
[----:B------:R-:W-:Y:S02]  /*25d0*/  LOP3.LUT R7, R7, 0x7fffff, RZ, 0xc0, !PT ;  /* 0x007fffff07077812 */ /* 0x000fe400078ec0ff */
[----:B------:R-:W-:Y:S02]  /*25e0*/  ISETP.NE.AND P1, PT, R3, RZ, PT ;  /* 0x000000ff0300720c */ /* 0x000fe40003f25270 */
[----:B------:R-:W-:-:S02]  /*25f0*/  LOP3.LUT R7, R7, 0x800000, RZ, 0xfc, !PT ;  /* 0x0080000007077812 */ /* 0x000fc400078efcff */
[----:B------:R-:W-:Y:S02]  /*2600*/  IADD3 R3, PT, PT, -R3, RZ, RZ ;  /* 0x000000ff03037210 */ /* 0x000fe40007ffe1ff */
[----:B------:R-:W-:Y:S02]  /*2610*/  SHF.L.U32 R28, R7, R28, RZ ;  /* 0x0000001c071c7219 */ /* 0x000fe400000006ff */
[----:B------:R-:W-:Y:S02]  /*2620*/  FSETP.NEU.FTZ.AND P0, PT, R9, R30, PT ;  /* 0x0000001e0900720b */ /* 0x000fe40003f1d000 */
[----:B------:R-:W-:Y:S02]  /*2630*/  SEL R30, R3, RZ, P2 ;  /* 0x000000ff031e7207 */ /* 0x000fe40001000000 */
[----:B------:R-:W-:Y:S02]  /*2640*/  ISETP.NE.AND P1, PT, R28, RZ, P1 ;  /* 0x000000ff1c00720c */ /* 0x000fe40000f25270 */
[----:B------:R-:W-:-:S02]  /*2650*/  SHF.R.U32.HI R28, RZ, R30, R7 ;  /* 0x0000001eff1c7219 */ /* 0x000fc40000011607 */
[----:B------:R-:W-:Y:S02]  /*2660*/  PLOP3.LUT P0, PT, P0, P1, PT, 0xf8, 0x8f ;  /* 0x00000000008f781c */ /* 0x000fe40000703f70 */
[----:B------:R-:W-:Y:S02]  /*2670*/  SHF.R.U32.HI R7, RZ, 0x1, R28 ;  /* 0x00000001ff077819 */ /* 0x000fe4000001161c */
[----:B------:R-:W-:-:S04]  /*2680*/  SEL R30, RZ, 0x1, !P0 ;  /* 0x00000001ff1e7807 */ /* 0x000fc80004000000 */
[----:B------:R-:W-:-:S04]  /*2690*/  LOP3.LUT R3, R30, 0x1, R7, 0xf8, !PT ;  /* 0x000000011e037812 */ /* 0x000fc800078ef807 */
[----:B------:R-:W-:-:S04]  /*26a0*/  LOP3.LUT R28, R3, R28, RZ, 0xc0, !PT ;  /* 0x0000001c031c7212 */ /* 0x000fc800078ec0ff */
[----:B------:R-:W-:-:S04]  /*26b0*/  IADD3 R7, PT, PT, R7, R28, RZ ;  /* 0x0000001c07077210 */ /* 0x000fc80007ffe0ff */
[----:B------:R-:W-:Y:S01]  /*26c0*/  LOP3.LUT R0, R7, R0, RZ, 0xfc, !PT ;  /* 0x0000000007007212 */ /* 0x000fe200078efcff */
[----:B------:R-:W-:Y:S06]  /*26d0*/  BRA `(.L_x_70) ;  /* 0x0000000000107947 */ /* 0x000fec0003800000 */
.L_x_69:
[----:B------:R-:W-:-:S04]  /*26e0*/  LOP3.LUT R0, R0, 0x80000000, RZ, 0xc0, !PT ;  /* 0x8000000000007812 */ /* 0x000fc800078ec0ff */
[----:B------:R-:W-:Y:S01]  /*26f0*/  LOP3.LUT R0, R0, 0x7f800000, RZ, 0xfc, !PT ;  /* 0x7f80000000007812 */ /* 0x000fe200078efcff */
[----:B------:R-:W-:Y:S06]  /*2700*/  BRA `(.L_x_70) ;  /* 0x0000000000047947 */ /* 0x000fec0003800000 */
.L_x_68:
[----:B------:R-:W-:-:S07]  /*2710*/  LEA R0, R9, R0, 0x17 ;  /* 0x0000000009007211 */ /* 0x000fce00078eb8ff */
.L_x_70:
[----:B------:R-:W-:Y:S05]  /*2720*/  BSYNC.RECONVERGENT B1 ;  /* 0x0000000000017941 */ /* 0x000fea0003800200 */
.L_x_67:
[----:B------:R-:W-:Y:S05]  /*2730*/  BRA `(.L_x_71) ;  /* 0x0000000000207947 */ /* 0x000fea0003800000 */
.L_x_66:
[----:B------:R-:W-:-:S04]  /*2740*/  LOP3.LUT R0, R0, 0x80000000, R3, 0x48, !PT ;  /* 0x8000000000007812 */ /* 0x000fc800078e4803 */
[----:B------:R-:W-:Y:S01]  /*2750*/  LOP3.LUT R0, R0, 0x7f800000, RZ, 0xfc, !PT ;  /* 0x7f80000000007812 */ /* 0x000fe200078efcff */
[----:B------:R-:W-:Y:S06]  /*2760*/  BRA `(.L_x_71) ;  /* 0x0000000000147947 */ /* 0x000fec0003800000 */
.L_x_65:
[----:B------:R-:W-:Y:S01]  /*2770*/  LOP3.LUT R0, R0, 0x80000000, R3, 0x48, !PT ;  /* 0x8000000000007812 */ /* 0x000fe200078e4803 */
[----:B------:R-:W-:Y:S06]  /*2780*/  BRA `(.L_x_71) ;  /* 0x00000000000c7947 */ /* 0x000fec0003800000 */
.L_x_64:
[----:B------:R-:W0:Y:S01]  /*2790*/  MUFU.RSQ R0, -QNAN ;  /* 0xffc0000000007908 */ /* 0x000e220000001400 */
[----:B------:R-:W-:Y:S05]  /*27a0*/  BRA `(.L_x_71) ;  /* 0x0000000000047947 */ /* 0x000fea0003800000 */
.L_x_63:
[----:B------:R-:W-:-:S07]  /*27b0*/  FADD.FTZ R0, R3, R0 ;  /* 0x0000000003007221 */ /* 0x000fce0000010000 */
.L_x_71:
[----:B------:R-:W-:Y:S05]  /*27c0*/  BSYNC.RECONVERGENT B0 ;  /* 0x0000000000007941 */ /* 0x000fea0003800200 */
.L_x_61:
[----:B------:R-:W-:-:S04]  /*27d0*/  HFMA2 R3, -RZ, RZ, 0, 0 ;  /* 0x00000000ff037431 */ /* 0x000fc800000001ff */
[----:B0-----:R-:W-:Y:S05]  /*27e0*/  RET.REL.NODEC R2 `(_Z10thom_sym_kPfS_S_i) ;  /* 0xffffffd802047950 */ /* 0x001fea0003c3ffff */
.L_x_72:
        /* <DEDUP_REMOVED lines=9> */
.L_x_74:


//--------------------- .nv.shared._Z5Tri_kPfS_fiii --------------------------
	.section	.nv.shared._Z5Tri_kPfS_fiii,"aw",@nobits
	.sectionflags	@""
	.align	16
	.zero		1024


//--------------------- .nv.shared.reserved.0     --------------------------
	.section	.nv.shared.reserved.0,"aw",@nobits
	.weak		__nv_reservedSMEM_offset_0_alias
	.size		__nv_reservedSMEM_offset_0_alias, 0, 64
	.other		__nv_reservedSMEM_offset_0_alias,@"STO_CUDA_RESERVED_SHARED STV_DEFAULT"
__nv_reservedSMEM_offset_0_alias:
	.zero		0
	.zero		64


//--------------------- .nv.global                --------------------------
	.section	.nv.global,"aw",@nobits
	.align	4
.nv.global:
	.type		gl,@object
	.size		gl,(Cp - gl)
gl:
	.zero		16777216
	.type		Cp,@object
	.size		Cp,(.L_1 - Cp)
Cp:
	.zero		16777216
.L_1:


//--------------------- .nv.shared._Z9pcr_sym_kPfS_S_i --------------------------
	.section	.nv.shared._Z9pcr_sym_kPfS_S_i,"aw",@nobits
	.sectionflags	@""
	.align	16
	.zero		1024


//--------------------- .nv.shared._Z10thom_sym_kPfS_S_i --------------------------
	.section	.nv.shared._Z10thom_sym_kPfS_S_i,"aw",@nobits
	.sectionflags	@""
	.align	16
	.zero		1024


//--------------------- .nv.constant0._Z5Tri_kPfS_fiii --------------------------
	.section	.nv.constant0._Z5Tri_kPfS_fiii,"a",@progbits
	.sectionflags	@""
	.align	4
.nv.constant0._Z5Tri_kPfS_fiii:
	.zero		928


//--------------------- .nv.constant0._Z9pcr_sym_kPfS_S_i --------------------------
	.section	.nv.constant0._Z9pcr_sym_kPfS_S_i,"a",@progbits
	.sectionflags	@""
	.align	4
.nv.constant0._Z9pcr_sym_kPfS_S_i:
	.zero		924


//--------------------- .nv.constant0._Z10thom_sym_kPfS_S_i --------------------------
	.section	.nv.constant0._Z10thom_sym_kPfS_S_i,"a",@progbits
	.sectionflags	@""
	.align	4
.nv.constant0._Z10thom_sym_kPfS_S_i:
	.zero		924


//--------------------- SYMBOLS --------------------------

	.type		.nv.reservedSmem.offset0,@object
	.size		.nv.reservedSmem.offset0,0x4
	.type		.nv.reservedSmem.cap,@object
	.size		.nv.reservedSmem.cap,0x4
